	.headerflags	@"EF_CUDA_TEXMODE_UNIFIED EF_CUDA_64BIT_ADDRESS EF_CUDA_ACCELERATORS EF_CUDA_SM90 EF_CUDA_VIRTUAL_SM(EF_CUDA_SM90)"
	.elftype	@"ET_EXEC"


//--------------------- .nv.info                  --------------------------
	.section	.nv.info,"",@"SHT_CUDA_INFO"
	.align	4


	//----- nvinfo : EIATTR_REGCOUNT
	.align		4
        /*0000*/ 	.byte	0x04, 0x2f
        /*0002*/ 	.short	(.L_3 - .L_2)
	.align		4
.L_2:
        /*0004*/ 	.word	index@(triton_poi_fused_cat_6)
        /*0008*/ 	.word	0x00000050


	//----- nvinfo : EIATTR_MIN_STACK_SIZE
	.align		4
.L_3:
        /*000c*/ 	.byte	0x04, 0x12
        /*000e*/ 	.short	(.L_5 - .L_4)
	.align		4
.L_4:
        /*0010*/ 	.word	index@(triton_poi_fused_cat_6)
        /*0014*/ 	.word	0x00000000


	//----- nvinfo : EIATTR_FRAME_SIZE
	.align		4
.L_5:
        /*0018*/ 	.byte	0x04, 0x11
        /*001a*/ 	.short	(.L_7 - .L_6)
	.align		4
.L_6:
        /*001c*/ 	.word	index@(triton_poi_fused_cat_6)
        /*0020*/ 	.word	0x00000000


	//----- nvinfo : EIATTR_MIN_STACK_SIZE
	.align		4
.L_7:
        /*0024*/ 	.byte	0x04, 0x12
        /*0026*/ 	.short	(.L_9 - .L_8)
	.align		4
.L_8:
        /*0028*/ 	.word	index@(triton_poi_fused_cat_6)
        /*002c*/ 	.word	0x00000000
.L_9:


//--------------------- .nv.info.triton_poi_fused_cat_6 --------------------------
	.section	.nv.info.triton_poi_fused_cat_6,"",@"SHT_CUDA_INFO"
	.sectionflags	@""
	.align	4


	//----- nvinfo : EIATTR_CUDA_API_VERSION
	.align		4
        /*0000*/ 	.byte	0x04, 0x37
        /*0002*/ 	.short	(.L_11 - .L_10)
.L_10:
        /*0004*/ 	.word	0x0000007c


	//----- nvinfo : EIATTR_KPARAM_INFO
	.align		4
.L_11:
        /*0008*/ 	.byte	0x04, 0x17
        /*000a*/ 	.short	(.L_13 - .L_12)
.L_12:
        /*000c*/ 	.word	0x00000000
        /*0010*/ 	.short	0x000b
        /*0012*/ 	.short	0x0058
        /*0014*/ 	.byte	0x00, 0xf0, 0x11, 0x00


	//----- nvinfo : EIATTR_KPARAM_INFO
	.align		4
.L_13:
        /*0018*/ 	.byte	0x04, 0x17
        /*001a*/ 	.short	(.L_15 - .L_14)
.L_14:
        /*001c*/ 	.word	0x00000000
        /*0020*/ 	.short	0x000a
        /*0022*/ 	.short	0x0050
        /*0024*/ 	.byte	0x00, 0xf4, 0x21, 0x00


	//----- nvinfo : EIATTR_KPARAM_INFO
	.align		4
.L_15:
        /*0028*/ 	.byte	0x04, 0x17
        /*002a*/ 	.short	(.L_17 - .L_16)
.L_16:
        /*002c*/ 	.word	0x00000000
        /*0030*/ 	.short	0x0009
        /*0032*/ 	.short	0x0048
        /*0034*/ 	.byte	0x00, 0xf4, 0x21, 0x00


	//----- nvinfo : EIATTR_KPARAM_INFO
	.align		4
.L_17:
        /*0038*/ 	.byte	0x04, 0x17
        /*003a*/ 	.short	(.L_19 - .L_18)
.L_18:
        /*003c*/ 	.word	0x00000000
        /*0040*/ 	.short	0x0008
        /*0042*/ 	.short	0x0040
        /*0044*/ 	.byte	0x00, 0xf4, 0x21, 0x00


	//----- nvinfo : EIATTR_KPARAM_INFO
	.align		4
.L_19:
        /*0048*/ 	.byte	0x04, 0x17
        /*004a*/ 	.short	(.L_21 - .L_20)
.L_20:
        /*004c*/ 	.word	0x00000000
        /*0050*/ 	.short	0x0007
        /*0052*/ 	.short	0x0038
        /*0054*/ 	.byte	0x00, 0xf4, 0x21, 0x00


	//----- nvinfo : EIATTR_KPARAM_INFO
	.align		4
.L_21:
        /*0058*/ 	.byte	0x04, 0x17
        /*005a*/ 	.short	(.L_23 - .L_22)
.L_22:
        /*005c*/ 	.word	0x00000000
        /*0060*/ 	.short	0x0006
        /*0062*/ 	.short	0x0030
        /*0064*/ 	.byte	0x00, 0xf4, 0x21, 0x00


	//----- nvinfo : EIATTR_KPARAM_INFO
	.align		4
.L_23:
        /*0068*/ 	.byte	0x04, 0x17
        /*006a*/ 	.short	(.L_25 - .L_24)
.L_24:
        /*006c*/ 	.word	0x00000000
        /*0070*/ 	.short	0x0005
        /*0072*/ 	.short	0x0028
        /*0074*/ 	.byte	0x00, 0xf4, 0x21, 0x00


	//----- nvinfo : EIATTR_KPARAM_INFO
	.align		4
.L_25:
        /*0078*/ 	.byte	0x04, 0x17
        /*007a*/ 	.short	(.L_27 - .L_26)
.L_26:
        /*007c*/ 	.word	0x00000000
        /*0080*/ 	.short	0x0004
        /*0082*/ 	.short	0x0020
        /*0084*/ 	.byte	0x00, 0xf4, 0x21, 0x00


	//----- nvinfo : EIATTR_KPARAM_INFO
	.align		4
.L_27:
        /*0088*/ 	.byte	0x04, 0x17
        /*008a*/ 	.short	(.L_29 - .L_28)
.L_28:
        /*008c*/ 	.word	0x00000000
        /*0090*/ 	.short	0x0003
        /*0092*/ 	.short	0x0018
        /*0094*/ 	.byte	0x00, 0xf4, 0x21, 0x00


	//----- nvinfo : EIATTR_KPARAM_INFO
	.align		4
.L_29:
        /*0098*/ 	.byte	0x04, 0x17
        /*009a*/ 	.short	(.L_31 - .L_30)
.L_30:
        /*009c*/ 	.word	0x00000000
        /*00a0*/ 	.short	0x0002
        /*00a2*/ 	.short	0x0010
        /*00a4*/ 	.byte	0x00, 0xf4, 0x21, 0x00


	//----- nvinfo : EIATTR_KPARAM_INFO
	.align		4
.L_31:
        /*00a8*/ 	.byte	0x04, 0x17
        /*00aa*/ 	.short	(.L_33 - .L_32)
.L_32:
        /*00ac*/ 	.word	0x00000000
        /*00b0*/ 	.short	0x0001
        /*00b2*/ 	.short	0x0008
        /*00b4*/ 	.byte	0x00, 0xf4, 0x21, 0x00


	//----- nvinfo : EIATTR_KPARAM_INFO
	.align		4
.L_33:
        /*00b8*/ 	.byte	0x04, 0x17
        /*00ba*/ 	.short	(.L_35 - .L_34)
.L_34:
        /*00bc*/ 	.word	0x00000000
        /*00c0*/ 	.short	0x0000
        /*00c2*/ 	.short	0x0000
        /*00c4*/ 	.byte	0x00, 0xf4, 0x21, 0x00


	//----- nvinfo : EIATTR_SPARSE_MMA_MASK
	.align		4
.L_35:
        /*00c8*/ 	.byte	0x03, 0x50
        /*00ca*/ 	.short	0x0000


	//----- nvinfo : EIATTR_MAXREG_COUNT
	.align		4
        /*00cc*/ 	.byte	0x03, 0x1b
        /*00ce*/ 	.short	0x00ff


	//----- nvinfo : EIATTR_EXIT_INSTR_OFFSETS
	.align		4
        /*00d0*/ 	.byte	0x04, 0x1c
        /*00d2*/ 	.short	(.L_37 - .L_36)


	//   ....[0]....
.L_36:
        /*00d4*/ 	.word	0x00002010


	//----- nvinfo : EIATTR_REQNTID
	.align		4
.L_37:
        /*00d8*/ 	.byte	0x04, 0x10
        /*00da*/ 	.short	(.L_39 - .L_38)
.L_38:
        /*00dc*/ 	.word	0x00000080
        /*00e0*/ 	.word	0x00000001
        /*00e4*/ 	.word	0x00000001


	//----- nvinfo : EIATTR_CBANK_PARAM_SIZE
	.align		4
.L_39:
        /*00e8*/ 	.byte	0x03, 0x19
        /*00ea*/ 	.short	0x005c


	//----- nvinfo : EIATTR_PARAM_CBANK
	.align		4
        /*00ec*/ 	.byte	0x04, 0x0a
        /*00ee*/ 	.short	(.L_41 - .L_40)
	.align		4
.L_40:
        /*00f0*/ 	.word	index@(.nv.constant0.triton_poi_fused_cat_6)
        /*00f4*/ 	.short	0x0210
        /*00f6*/ 	.short	0x005c


	//----- nvinfo : EIATTR_SW_WAR
	.align		4
.L_41:
        /*00f8*/ 	.byte	0x04, 0x36
        /*00fa*/ 	.short	(.L_43 - .L_42)
.L_42:
        /*00fc*/ 	.word	0x00000008
.L_43:


//--------------------- .nv.callgraph             --------------------------
	.section	.nv.callgraph,"",@"SHT_CUDA_CALLGRAPH"
	.align	4
	.sectionentsize	8
	.align		4
        /*0000*/ 	.word	0x00000000
	.align		4
        /*0004*/ 	.word	0xffffffff
	.align		4
        /*0008*/ 	.word	0x00000000
	.align		4
        /*000c*/ 	.word	0xfffffffe
	.align		4
        /*0010*/ 	.word	0x00000000
	.align		4
        /*0014*/ 	.word	0xfffffffd
	.align		4
        /*0018*/ 	.word	0x00000000
	.align		4
        /*001c*/ 	.word	0xfffffffc


//--------------------- .nv.constant4             --------------------------
	.section	.nv.constant4,"a",@progbits
	.align	8
	.align		8
.nv.constant4:
        /*0000*/ 	.dword	_$_str
	.align		8
        /*0008*/ 	.dword	_$_str_$_2


//--------------------- .text.triton_poi_fused_cat_6 --------------------------
	.section	.text.triton_poi_fused_cat_6,"ax",@progbits
	.align	128
        .global         triton_poi_fused_cat_6
        .type           triton_poi_fused_cat_6,@function
        .size           triton_poi_fused_cat_6,(.L_x_1 - triton_poi_fused_cat_6)
        .other          triton_poi_fused_cat_6,@"STO_CUDA_ENTRY STV_DEFAULT"
triton_poi_fused_cat_6:
.text.triton_poi_fused_cat_6:
[----:B------:R-:W-:Y:S01]  /*0000*/  LDC R1, c[0x0][0x28] ;  /* 0x00000a00ff017b82 */ /* 0x000fe20000000800 */
[----:B------:R-:W1:Y:S01]  /*0010*/  S2R R0, SR_TID.X ;  /* 0x0000000000007919 */ /* 0x000e620000002100 */
[----:B------:R-:W-:-:S06]  /*0020*/  IMAD.MOV.U32 R38, RZ, RZ, RZ ;  /* 0x000000ffff267224 */ /* 0x000fcc00078e00ff */
[----:B------:R-:W2:Y:S01]  /*0030*/  LDC.64 R6, c[0x0][0x220] ;  /* 0x00008800ff067b82 */ /* 0x000ea20000000a00 */
[----:B------:R-:W3:Y:S01]  /*0040*/  S2R R39, SR_CTAID.X ;  /* 0x0000000000277919 */ /* 0x000ee20000002500 */
[----:B------:R-:W-:Y:S01]  /*0050*/  IMAD.MOV.U32 R12, RZ, RZ, RZ ;  /* 0x000000ffff0c7224 */ /* 0x000fe200078e00ff */
[----:B------:R-:W-:Y:S01]  /*0060*/  ULDC.64 UR4, c[0x0][0x208] ;  /* 0x0000820000047ab9 */ /* 0x000fe20000000a00 */
[----:B------:R-:W-:Y:S01]  /*0070*/  IMAD.MOV.U32 R2, RZ, RZ, RZ ;  /* 0x000000ffff027224 */ /* 0x000fe200078e00ff */
[----:B------:R-:W-:Y:S02]  /*0080*/  CS2R R32, SRZ ;  /* 0x0000000000207805 */ /* 0x000fe4000001ff00 */
[----:B------:R-:W-:Y:S02]  /*0090*/  CS2R R50, SRZ ;  /* 0x0000000000327805 */ /* 0x000fe4000001ff00 */
[----:B------:R-:W-:Y:S02]  /*00a0*/  CS2R R26, SRZ ;  /* 0x00000000001a7805 */ /* 0x000fe4000001ff00 */
[----:B------:R-:W-:-:S02]  /*00b0*/  CS2R R46, SRZ ;  /* 0x00000000002e7805 */ /* 0x000fc4000001ff00 */
[----:B------:R-:W-:Y:S01]  /*00c0*/  CS2R R48, SRZ ;  /* 0x0000000000307805 */ /* 0x000fe2000001ff00 */
[----:B------:R-:W4:Y:S01]  /*00d0*/  LDC.64 R10, c[0x0][0x248] ;  /* 0x00009200ff0a7b82 */ /* 0x000f220000000a00 */
[----:B------:R-:W-:Y:S02]  /*00e0*/  CS2R R44, SRZ ;  /* 0x00000000002c7805 */ /* 0x000fe4000001ff00 */
[----:B------:R-:W-:Y:S02]  /*00f0*/  CS2R R40, SRZ ;  /* 0x0000000000287805 */ /* 0x000fe4000001ff00 */
[----:B------:R-:W-:Y:S02]  /*0100*/  CS2R R36, SRZ ;  /* 0x0000000000247805 */ /* 0x000fe4000001ff00 */
[----:B------:R-:W-:Y:S01]  /*0110*/  CS2R R34, SRZ ;  /* 0x0000000000227805 */ /* 0x000fe2000001ff00 */
[----:B------:R-:W-:Y:S01]  /*0120*/  IMAD.MOV.U32 R54, RZ, RZ, RZ ;  /* 0x000000ffff367224 */ /* 0x000fe200078e00ff */
[----:B------:R-:W5:Y:S08]  /*0130*/  LDC.64 R60, c[0x0][0x228] ;  /* 0x00008a00ff3c7b82 */ /* 0x000f700000000a00 */
[----:B------:R-:W2:Y:S01]  /*0140*/  LDC.64 R22, c[0x0][0x218] ;  /* 0x00008600ff167b82 */ /* 0x000ea20000000a00 */
[----:B-1----:R-:W-:-:S05]  /*0150*/  IMAD.SHL.U32 R0, R0, 0x4, RZ ;  /* 0x0000000400007824 */ /* 0x002fca00078e00ff */
[----:B------:R-:W-:Y:S02]  /*0160*/  LOP3.LUT R0, R0, 0x1fc, RZ, 0xc0, !PT ;  /* 0x000001fc00007812 */ /* 0x000fe400078ec0ff */
[----:B------:R-:W1:Y:S03]  /*0170*/  LDC.64 R20, c[0x0][0x230] ;  /* 0x00008c00ff147b82 */ /* 0x000e660000000a00 */
[----:B---3--:R-:W-:-:S04]  /*0180*/  IMAD R39, R39, 0x400, R0 ;  /* 0x0000040027277824 */ /* 0x008fc800078e0200 */
[----:B------:R-:W-:Y:S01]  /*0190*/  IMAD.HI R55, R39, -0x779bd671, R38 ;  /* 0x8864298f27377827 */ /* 0x000fe200078e0226 */
[----:B------:R-:W-:Y:S02]  /*01a0*/  CS2R R16, SRZ ;  /* 0x0000000000107805 */ /* 0x000fe4000001ff00 */
[----:B------:R-:W-:Y:S02]  /*01b0*/  CS2R R28, SRZ ;  /* 0x00000000001c7805 */ /* 0x000fe4000001ff00 */
[----:B------:R-:W-:Y:S02]  /*01c0*/  CS2R R18, SRZ ;  /* 0x0000000000127805 */ /* 0x000fe4000001ff00 */
[----:B------:R-:W-:Y:S02]  /*01d0*/  CS2R R14, SRZ ;  /* 0x00000000000e7805 */ /* 0x000fe4000001ff00 */
[----:B------:R-:W-:Y:S02]  /*01e0*/  SHF.R.U32.HI R0, RZ, 0x1f, R55 ;  /* 0x0000001fff007819 */ /* 0x000fe40000011637 */
[----:B------:R-:W-:-:S02]  /*01f0*/  CS2R R8, SRZ ;  /* 0x0000000000087805 */ /* 0x000fc4000001ff00 */
[----:B------:R-:W-:Y:S01]  /*0200*/  CS2R R24, SRZ ;  /* 0x0000000000187805 */ /* 0x000fe2000001ff00 */
[----:B------:R-:W3:Y:S01]  /*0210*/  LDC.64 R58, c[0x0][0x240] ;  /* 0x00009000ff3a7b82 */ /* 0x000ee20000000a00 */
[----:B------:R-:W-:-:S05]  /*0220*/  LEA.HI.SX32 R55, R55, R0, 0x13 ;  /* 0x0000000037377211 */ /* 0x000fca00078f9aff */
[----:B------:R-:W-:-:S05]  /*0230*/  IMAD.HI R0, R55, 0x2aaaaaab, RZ ;  /* 0x2aaaaaab37007827 */ /* 0x000fca00078e02ff */
[----:B------:R-:W-:-:S04]  /*0240*/  SHF.R.U32.HI R3, RZ, 0x1f, R0 ;  /* 0x0000001fff037819 */ /* 0x000fc80000011600 */
[----:B------:R-:W-:-:S05]  /*0250*/  LEA.HI R0, R0, R3, RZ, 0x1b ;  /* 0x0000000300007211 */ /* 0x000fca00078fd8ff */
[----:B------:R-:W-:Y:S02]  /*0260*/  IMAD R73, R0, -0xc0, R55 ;  /* 0xffffff4000497824 */ /* 0x000fe400078e0237 */
[----:B------:R-:W-:Y:S02]  /*0270*/  VIADD R13, R39, 0x200 ;  /* 0x00000200270d7836 */ /* 0x000fe40000000000 */
[C---:B--2---:R-:W-:Y:S01]  /*0280*/  IMAD.WIDE R4, R73.reuse, 0x4, R6 ;  /* 0x0000000449047825 */ /* 0x044fe200078e0206 */
[----:B------:R-:W-:-:S03]  /*0290*/  ISETP.GE.AND P0, PT, R73, 0x60, PT ;  /* 0x000000604900780c */ /* 0x000fc60003f06270 */
[----:B------:R-:W-:-:S05]  /*02a0*/  IMAD.HI R57, R13, -0x779bd671, R12 ;  /* 0x8864298f0d397827 */ /* 0x000fca00078e020c */
[----:B------:R-:W-:-:S05]  /*02b0*/  SHF.R.U32.HI R0, RZ, 0x1f, R57 ;  /* 0x0000001fff007819 */ /* 0x000fca0000011639 */
[----:B------:R-:W2:Y:S01]  /*02c0*/  @!P0 LDG.E.EL R2, desc[UR4][R4.64] ;  /* 0x0000000404028981 */ /* 0x000ea2000c2e1900 */
[----:B------:R-:W-:-:S03]  /*02d0*/  LEA.HI.SX32 R57, R57, R0, 0x13 ;  /* 0x0000000039397211 */ /* 0x000fc600078f9aff */
[----:B------:R-:W2:Y:S02]  /*02e0*/  @!P0 LDG.E.EL R33, desc[UR4][R4.64] ;  /* 0x0000000404218981 */ /* 0x000ea4000c2e1900 */
[----:B------:R-:W-:Y:S02]  /*02f0*/  IMAD.HI R0, R57, 0x2aaaaaab, RZ ;  /* 0x2aaaaaab39007827 */ /* 0x000fe400078e02ff */
[----:B------:R-:W2:Y:S03]  /*0300*/  @!P0 LDG.E.EL R50, desc[UR4][R4.64] ;  /* 0x0000000404328981 */ /* 0x000ea6000c2e1900 */
[----:B------:R-:W-:Y:S01]  /*0310*/  SHF.R.U32.HI R3, RZ, 0x1f, R0 ;  /* 0x0000001fff037819 */ /* 0x000fe20000011600 */
[----:B------:R4:W2:Y:S03]  /*0320*/  @!P0 LDG.E.EL R27, desc[UR4][R4.64] ;  /* 0x00000004041b8981 */ /* 0x0008a6000c2e1900 */
[----:B------:R-:W-:-:S05]  /*0330*/  LEA.HI R0, R0, R3, RZ, 0x1b ;  /* 0x0000000300007211 */ /* 0x000fca00078fd8ff */
[----:B------:R-:W-:-:S05]  /*0340*/  IMAD R53, R0, -0xc0, R57 ;  /* 0xffffff4000357824 */ /* 0x000fca00078e0239 */
[C---:B------:R-:W-:Y:S01]  /*0350*/  ISETP.GE.AND P1, PT, R53.reuse, 0x60, PT ;  /* 0x000000603500780c */ /* 0x040fe20003f26270 */
[----:B------:R-:W-:-:S12]  /*0360*/  IMAD.WIDE R6, R53, 0x4, R6 ;  /* 0x0000000435067825 */ /* 0x000fd800078e0206 */
[----:B------:R-:W2:Y:S04]  /*0370*/  @!P1 LDG.E.EL R47, desc[UR4][R6.64] ;  /* 0x00000004062f9981 */ /* 0x000ea8000c2e1900 */
[----:B------:R-:W2:Y:S04]  /*0380*/  @!P1 LDG.E.EL R48, desc[UR4][R6.64] ;  /* 0x0000000406309981 */ /* 0x000ea8000c2e1900 */
[----:B------:R-:W2:Y:S04]  /*0390*/  @!P1 LDG.E.EL R32, desc[UR4][R6.64] ;  /* 0x0000000406209981 */ /* 0x000ea8000c2e1900 */
[----:B------:R-:W2:Y:S01]  /*03a0*/  @!P1 LDG.E.EL R44, desc[UR4][R6.64] ;  /* 0x00000004062c9981 */ /* 0x000ea2000c2e1900 */
[C---:B------:R-:W-:Y:S01]  /*03b0*/  ISETP.GT.AND P3, PT, R73.reuse, 0x5f, PT ;  /* 0x0000005f4900780c */ /* 0x040fe20003f64270 */
[----:B----4-:R-:W-:-:S12]  /*03c0*/  IMAD.WIDE R4, R73, 0x4, R10 ;  /* 0x0000000449047825 */ /* 0x010fd800078e020a */
[----:B------:R-:W4:Y:S04]  /*03d0*/  @P3 LDG.E.EL R45, desc[UR4][R4.64+-0x180] ;  /* 0xfffe8004042d3981 */ /* 0x000f28000c2e1900 */
[----:B------:R-:W4:Y:S01]  /*03e0*/  @P3 LDG.E.EL R46, desc[UR4][R4.64+-0x180] ;  /* 0xfffe8004042e3981 */ /* 0x000f22000c2e1900 */
[----:B------:R-:W-:-:S03]  /*03f0*/  ISETP.GT.AND P2, PT, R53, 0x5f, PT ;  /* 0x0000005f3500780c */ /* 0x000fc60003f44270 */
[----:B------:R-:W4:Y:S04]  /*0400*/  @P3 LDG.E.EL R40, desc[UR4][R4.64+-0x180] ;  /* 0xfffe800404283981 */ /* 0x000f28000c2e1900 */
[----:B------:R1:W4:Y:S01]  /*0410*/  @P3 LDG.E.EL R36, desc[UR4][R4.64+-0x180] ;  /* 0xfffe800404243981 */ /* 0x000322000c2e1900 */
[----:B------:R-:W-:-:S05]  /*0420*/  IMAD.WIDE R10, R53, 0x4, R10 ;  /* 0x00000004350a7825 */ /* 0x000fca00078e020a */
[----:B------:R-:W4:Y:S01]  /*0430*/  @P2 LDG.E.EL R35, desc[UR4][R10.64+-0x180] ;  /* 0xfffe80040a232981 */ /* 0x000f22000c2e1900 */
[----:B------:R-:W-:-:S03]  /*0440*/  IMAD.MOV.U32 R0, RZ, RZ, RZ ;  /* 0x000000ffff007224 */ /* 0x000fc600078e00ff */
[----:B------:R-:W4:Y:S04]  /*0450*/  @P2 LDG.E.EL R54, desc[UR4][R10.64+-0x180] ;  /* 0xfffe80040a362981 */ /* 0x000f28000c2e1900 */
[----:B------:R-:W4:Y:S04]  /*0460*/  @P2 LDG.E.EL R0, desc[UR4][R10.64+-0x180] ;  /* 0xfffe80040a002981 */ /* 0x000f28000c2e1900 */
[----:B------:R-:W4:Y:S01]  /*0470*/  @P2 LDG.E.EL R26, desc[UR4][R10.64+-0x180] ;  /* 0xfffe80040a1a2981 */ /* 0x000f22000c2e1900 */
[----:B-----5:R-:W-:-:S05]  /*0480*/  IMAD.WIDE R30, R73, 0x4, R60 ;  /* 0x00000004491e7825 */ /* 0x020fca00078e023c */
[----:B------:R-:W5:Y:S04]  /*0490*/  @!P0 LDG.E.EL R19, desc[UR4][R30.64] ;  /* 0x000000041e138981 */ /* 0x000f68000c2e1900 */
[----:B------:R-:W4:Y:S04]  /*04a0*/  @!P0 LDG.E.EL R28, desc[UR4][R30.64] ;  /* 0x000000041e1c8981 */ /* 0x000f28000c2e1900 */
[----:B------:R-:W4:Y:S04]  /*04b0*/  @!P0 LDG.E.EL R14, desc[UR4][R30.64] ;  /* 0x000000041e0e8981 */ /* 0x000f28000c2e1900 */
[----:B------:R3:W4:Y:S01]  /*04c0*/  @!P0 LDG.E.EL R16, desc[UR4][R30.64] ;  /* 0x000000041e108981 */ /* 0x000722000c2e1900 */
[----:B-1----:R-:W-:Y:S01]  /*04d0*/  CS2R R4, SRZ ;  /* 0x0000000000047805 */ /* 0x002fe2000001ff00 */
[--C-:B0-----:R-:W-:Y:S01]  /*04e0*/  IMAD.WIDE R6, R73, 0x4, R22.reuse ;  /* 0x0000000449067825 */ /* 0x101fe200078e0216 */
[----:B---3--:R-:W0:Y:S03]  /*04f0*/  LDC.64 R30, c[0x0][0x250] ;  /* 0x00009400ff1e7b82 */ /* 0x008e260000000a00 */
[----:B------:R-:W-:Y:S01]  /*0500*/  IMAD.WIDE R22, R53, 0x4, R22 ;  /* 0x0000000435167825 */ /* 0x000fe200078e0216 */
[----:B------:R-:W3:Y:S01]  /*0510*/  @!P0 LDG.E.EL R17, desc[UR4][R6.64] ;  /* 0x0000000406118981 */ /* 0x000ee2000c2e1900 */
[----:B------:R-:W-:-:S03]  /*0520*/  CS2R R42, SRZ ;  /* 0x00000000002a7805 */ /* 0x000fc6000001ff00 */
[----:B------:R-:W3:Y:S04]  /*0530*/  @!P0 LDG.E.EL R29, desc[UR4][R6.64] ;  /* 0x00000004061d8981 */ /* 0x000ee8000c2e1900 */
[----:B------:R-:W3:Y:S04]  /*0540*/  @!P0 LDG.E.EL R4, desc[UR4][R6.64] ;  /* 0x0000000406048981 */ /* 0x000ee8000c2e1900 */
[----:B------:R1:W3:Y:S04]  /*0550*/  @!P0 LDG.E.EL R5, desc[UR4][R6.64] ;  /* 0x0000000406058981 */ /* 0x0002e8000c2e1900 */
[----:B------:R-:W3:Y:S04]  /*0560*/  @!P1 LDG.E.EL R8, desc[UR4][R22.64] ;  /* 0x0000000416089981 */ /* 0x000ee8000c2e1900 */
[----:B------:R-:W3:Y:S01]  /*0570*/  @!P1 LDG.E.EL R12, desc[UR4][R22.64] ;  /* 0x00000004160c9981 */ /* 0x000ee2000c2e1900 */
[----:B-1----:R-:W-:-:S03]  /*0580*/  CS2R R6, SRZ ;  /* 0x0000000000067805 */ /* 0x002fc6000001ff00 */
[----:B------:R-:W3:Y:S04]  /*0590*/  @!P1 LDG.E.EL R25, desc[UR4][R22.64] ;  /* 0x0000000416199981 */ /* 0x000ee8000c2e1900 */
[----:B------:R1:W3:Y:S01]  /*05a0*/  @!P1 LDG.E.EL R24, desc[UR4][R22.64] ;  /* 0x0000000416189981 */ /* 0x0002e2000c2e1900 */
[----:B------:R-:W-:Y:S02]  /*05b0*/  IMAD.MOV.U32 R3, RZ, RZ, RZ ;  /* 0x000000ffff037224 */ /* 0x000fe400078e00ff */
[----:B-1----:R-:W-:-:S04]  /*05c0*/  IMAD.WIDE R22, R73, 0x4, R20 ;  /* 0x0000000449167825 */ /* 0x002fc800078e0214 */
[----:B------:R-:W-:Y:S01]  /*05d0*/  IMAD.WIDE R20, R53, 0x4, R20 ;  /* 0x0000000435147825 */ /* 0x000fe200078e0214 */
[----:B------:R-:W3:Y:S04]  /*05e0*/  @!P0 LDG.E.EL R18, desc[UR4][R22.64] ;  /* 0x0000000416128981 */ /* 0x000ee8000c2e1900 */
[----:B------:R-:W3:Y:S04]  /*05f0*/  @!P1 LDG.E.EL R37, desc[UR4][R20.64] ;  /* 0x0000000414259981 */ /* 0x000ee8000c2e1900 */
[----:B------:R-:W3:Y:S04]  /*0600*/  @!P1 LDG.E.EL R7, desc[UR4][R20.64] ;  /* 0x0000000414079981 */ /* 0x000ee8000c2e1900 */
[----:B------:R-:W3:Y:S04]  /*0610*/  @!P1 LDG.E.EL R34, desc[UR4][R20.64] ;  /* 0x0000000414229981 */ /* 0x000ee8000c2e1900 */
[----:B------:R1:W3:Y:S01]  /*0620*/  @!P1 LDG.E.EL R42, desc[UR4][R20.64] ;  /* 0x00000004142a9981 */ /* 0x0002e2000c2e1900 */
[----:B------:R-:W-:Y:S01]  /*0630*/  IMAD.MOV.U32 R52, RZ, RZ, RZ ;  /* 0x000000ffff347224 */ /* 0x000fe200078e00ff */
[----:B------:R-:W-:-:S02]  /*0640*/  CS2R R10, SRZ ;  /* 0x00000000000a7805 */ /* 0x000fc4000001ff00 */
[----:B------:R-:W3:Y:S01]  /*0650*/  @!P0 LDG.E.EL R6, desc[UR4][R22.64] ;  /* 0x0000000416068981 */ /* 0x000ee2000c2e1900 */
[----:B------:R-:W-:-:S03]  /*0660*/  IMAD.WIDE R60, R53, 0x4, R60 ;  /* 0x00000004353c7825 */ /* 0x000fc600078e023c */
[----:B------:R-:W3:Y:S01]  /*0670*/  @!P0 LDG.E.EL R3, desc[UR4][R22.64] ;  /* 0x0000000416038981 */ /* 0x000ee2000c2e1900 */
[----:B-1----:R-:W1:Y:S03]  /*0680*/  LDC.64 R20, c[0x0][0x258] ;  /* 0x00009600ff147b82 */ /* 0x002e660000000a00 */
[----:B------:R0:W3:Y:S01]  /*0690*/  @!P0 LDG.E.EL R15, desc[UR4][R22.64] ;  /* 0x00000004160f8981 */ /* 0x0000e2000c2e1900 */
[----:B------:R-:W-:Y:S02]  /*06a0*/  CS2R R64, SRZ ;  /* 0x0000000000407805 */ /* 0x000fe4000001ff00 */
[----:B------:R-:W-:Y:S02]  /*06b0*/  CS2R R68, SRZ ;  /* 0x0000000000447805 */ /* 0x000fe4000001ff00 */
[----:B------:R-:W-:Y:S01]  /*06c0*/  CS2R R66, SRZ ;  /* 0x0000000000427805 */ /* 0x000fe2000001ff00 */
[----:B------:R-:W3:Y:S04]  /*06d0*/  @!P1 LDG.E.EL R10, desc[UR4][R60.64] ;  /* 0x000000043c0a9981 */ /* 0x000ee8000c2e1900 */
[----:B------:R-:W3:Y:S01]  /*06e0*/  @!P1 LDG.E.EL R43, desc[UR4][R60.64] ;  /* 0x000000043c2b9981 */ /* 0x000ee2000c2e1900 */
[----:B0-----:R-:W-:-:S03]  /*06f0*/  IMAD.WIDE R22, R73, 0x4, R30 ;  /* 0x0000000449167825 */ /* 0x001fc600078e021e */
[----:B------:R-:W3:Y:S01]  /*0700*/  @!P1 LDG.E.EL R38, desc[UR4][R60.64] ;  /* 0x000000043c269981 */ /* 0x000ee2000c2e1900 */
[----:B------:R-:W-:-:S03]  /*0710*/  IMAD.WIDE R30, R53, 0x4, R30 ;  /* 0x00000004351e7825 */ /* 0x000fc600078e021e */
[----:B------:R0:W3:Y:S04]  /*0720*/  @!P1 LDG.E.EL R41, desc[UR4][R60.64] ;  /* 0x000000043c299981 */ /* 0x0000e8000c2e1900 */
[----:B------:R-:W3:Y:S04]  /*0730*/  @P2 LDG.E.EL R9, desc[UR4][R30.64+-0x180] ;  /* 0xfffe80041e092981 */ /* 0x000ee8000c2e1900 */
[----:B------:R-:W3:Y:S01]  /*0740*/  @P2 LDG.E.EL R49, desc[UR4][R30.64+-0x180] ;  /* 0xfffe80041e312981 */ /* 0x000ee2000c2e1900 */
[----:B0-----:R-:W-:-:S03]  /*0750*/  IMAD.WIDE R60, R73, 0x4, R58 ;  /* 0x00000004493c7825 */ /* 0x001fc600078e023a */
[----:B------:R-:W3:Y:S04]  /*0760*/  @P2 LDG.E.EL R52, desc[UR4][R30.64+-0x180] ;  /* 0xfffe80041e342981 */ /* 0x000ee8000c2e1900 */
[----:B------:R0:W3:Y:S01]  /*0770*/  @P2 LDG.E.EL R51, desc[UR4][R30.64+-0x180] ;  /* 0xfffe80041e332981 */ /* 0x0000e2000c2e1900 */
[----:B------:R-:W-:Y:S01]  /*0780*/  CS2R R70, SRZ ;  /* 0x0000000000467805 */ /* 0x000fe2000001ff00 */
[----:B------:R-:W-:Y:S01]  /*0790*/  IMAD.WIDE R58, R53, 0x4, R58 ;  /* 0x00000004353a7825 */ /* 0x000fe200078e023a */
[----:B------:R-:W-:Y:S01]  /*07a0*/  CS2R R62, SRZ ;  /* 0x00000000003e7805 */ /* 0x000fe2000001ff00 */
[----:B------:R-:W3:Y:S04]  /*07b0*/  @P3 LDG.E.EL R65, desc[UR4][R60.64+-0x180] ;  /* 0xfffe80043c413981 */ /* 0x000ee8000c2e1900 */
[----:B------:R-:W3:Y:S04]  /*07c0*/  @P3 LDG.E.EL R69, desc[UR4][R60.64+-0x180] ;  /* 0xfffe80043c453981 */ /* 0x000ee8000c2e1900 */
[----:B------:R-:W3:Y:S04]  /*07d0*/  @P3 LDG.E.EL R64, desc[UR4][R60.64+-0x180] ;  /* 0xfffe80043c403981 */ /* 0x000ee8000c2e1900 */
[----:B------:R1:W3:Y:S01]  /*07e0*/  @P3 LDG.E.EL R67, desc[UR4][R60.64+-0x180] ;  /* 0xfffe80043c433981 */ /* 0x0002e2000c2e1900 */
[----:B0-----:R-:W-:-:S03]  /*07f0*/  IMAD.HI R30, R13, 0x2d76b885, RZ ;  /* 0x2d76b8850d1e7827 */ /* 0x001fc600078e02ff */
[----:B------:R-:W3:Y:S04]  /*0800*/  @P2 LDG.E.EL R66, desc[UR4][R58.64+-0x180] ;  /* 0xfffe80043a422981 */ /* 0x000ee8000c2e1900 */
[----:B------:R-:W3:Y:S01]  /*0810*/  @P2 LDG.E.EL R71, desc[UR4][R58.64+-0x180] ;  /* 0xfffe80043a472981 */ /* 0x000ee2000c2e1900 */
[----:B-1----:R-:W-:-:S03]  /*0820*/  CS2R R60, SRZ ;  /* 0x00000000003c7805 */ /* 0x002fc6000001ff00 */
[----:B------:R-:W3:Y:S04]  /*0830*/  @P2 LDG.E.EL R68, desc[UR4][R58.64+-0x180] ;  /* 0xfffe80043a442981 */ /* 0x000ee8000c2e1900 */
[----:B------:R0:W3:Y:S04]  /*0840*/  @P2 LDG.E.EL R70, desc[UR4][R58.64+-0x180] ;  /* 0xfffe80043a462981 */ /* 0x0000e8000c2e1900 */
[----:B------:R-:W3:Y:S04]  /*0850*/  @P3 LDG.E.EL R63, desc[UR4][R22.64+-0x180] ;  /* 0xfffe8004163f3981 */ /* 0x000ee8000c2e1900 */
[----:B------:R-:W3:Y:S01]  /*0860*/  @P3 LDG.E.EL R62, desc[UR4][R22.64+-0x180] ;  /* 0xfffe8004163e3981 */ /* 0x000ee2000c2e1900 */
[----:B0-----:R-:W-:-:S03]  /*0870*/  CS2R R58, SRZ ;  /* 0x00000000003a7805 */ /* 0x001fc6000001ff00 */
[----:B------:R-:W3:Y:S04]  /*0880*/  @P3 LDG.E.EL R61, desc[UR4][R22.64+-0x180] ;  /* 0xfffe8004163d3981 */ /* 0x000ee8000c2e1900 */
[----:B------:R0:W3:Y:S01]  /*0890*/  @P3 LDG.E.EL R60, desc[UR4][R22.64+-0x180] ;  /* 0xfffe8004163c3981 */ /* 0x0000e2000c2e1900 */
[----:B--2---:R-:W-:-:S05]  /*08a0*/  SEL R2, R2, RZ, !P0 ;  /* 0x000000ff02027207 */ /* 0x004fca0004000000 */
[----:B------:R-:W-:Y:S01]  /*08b0*/  FADD R56, R2, 0.0010000000474974513054 ;  /* 0x3a83126f02387421 */ /* 0x000fe20000000000 */
[----:B------:R-:W-:-:S05]  /*08c0*/  SEL R31, R33, RZ, !P0 ;  /* 0x000000ff211f7207 */ /* 0x000fca0004000000 */
[----:B------:R-:W1:Y:S01]  /*08d0*/  MUFU.SQRT R56, R56 ;  /* 0x0000003800387308 */ /* 0x000e620000002000 */
[----:B------:R-:W-:Y:S01]  /*08e0*/  FADD R31, R31, 0.0010000000474974513054 ;  /* 0x3a83126f1f1f7421 */ /* 0x000fe20000000000 */
[----:B------:R-:W-:Y:S01]  /*08f0*/  IMAD.MOV.U32 R2, RZ, RZ, RZ ;  /* 0x000000ffff027224 */ /* 0x000fe200078e00ff */
[----:B------:R-:W-:Y:S01]  /*0900*/  SEL R50, R50, RZ, !P0 ;  /* 0x000000ff32327207 */ /* 0x000fe20004000000 */
[----:B0-----:R-:W-:-:S04]  /*0910*/  IMAD.WIDE R22, R73, 0x4, R20 ;  /* 0x0000000449167825 */ /* 0x001fc800078e0214 */
[----:B------:R-:W0:Y:S01]  /*0920*/  MUFU.SQRT R31, R31 ;  /* 0x0000001f001f7308 */ /* 0x000e220000002000 */
[----:B------:R-:W-:Y:S01]  /*0930*/  SHF.R.U32.HI R33, RZ, 0x1f, R30 ;  /* 0x0000001fff217819 */ /* 0x000fe2000001161e */
[----:B------:R-:W-:Y:S01]  /*0940*/  FADD R50, R50, 0.0010000000474974513054 ;  /* 0x3a83126f32327421 */ /* 0x000fe20000000000 */
[----:B------:R-:W2:Y:S01]  /*0950*/  @P3 LDG.E.EL R58, desc[UR4][R22.64+-0x180] ;  /* 0xfffe8004163a3981 */ /* 0x000ea2000c2e1900 */
[----:B-1----:R-:W-:-:S03]  /*0960*/  FSETP.GT.AND P6, PT, R56, 8.50705917302346158658e+37, PT ;  /* 0x7e8000003800780b */ /* 0x002fc60003fc4000 */
[----:B------:R-:W2:Y:S01]  /*0970*/  @P3 LDG.E.EL R59, desc[UR4][R22.64+-0x180] ;  /* 0xfffe8004163b3981 */ /* 0x000ea2000c2e1900 */
[----:B------:R-:W-:-:S03]  /*0980*/  FSETP.GEU.AND P5, PT, R56, 1.175494350822287508e-38, PT ;  /* 0x008000003800780b */ /* 0x000fc60003fae000 */
[----:B------:R-:W2:Y:S01]  /*0990*/  @P3 LDG.E.EL R11, desc[UR4][R22.64+-0x180] ;  /* 0xfffe8004160b3981 */ /* 0x000ea2000c2e1900 */
[----:B------:R-:W-:-:S03]  /*09a0*/  SEL R27, R27, RZ, !P0 ;  /* 0x000000ff1b1b7207 */ /* 0x000fc60004000000 */
[----:B------:R1:W2:Y:S01]  /*09b0*/  @P3 LDG.E.EL R2, desc[UR4][R22.64+-0x180] ;  /* 0xfffe800416023981 */ /* 0x0002a2000c2e1900 */
[----:B------:R-:W1:Y:S01]  /*09c0*/  MUFU.SQRT R50, R50 ;  /* 0x0000003200327308 */ /* 0x000e620000002000 */
[----:B0-----:R-:W-:Y:S02]  /*09d0*/  FSETP.GT.AND P4, PT, R31, 8.50705917302346158658e+37, PT ;  /* 0x7e8000001f00780b */ /* 0x001fe40003f84000 */
[----:B-1----:R-:W-:Y:S01]  /*09e0*/  LEA.HI.SX32 R23, R30, R33, 0xd ;  /* 0x000000211e177211 */ /* 0x002fe200078f6aff */
[----:B------:R-:W-:Y:S02]  /*09f0*/  IMAD.MOV.U32 R22, RZ, RZ, 0x3e800000 ;  /* 0x3e800000ff167424 */ /* 0x000fe400078e00ff */
[--C-:B------:R-:W-:Y:S02]  /*0a00*/  IMAD R30, R57, -0x3c10, R13.reuse ;  /* 0xffffc3f0391e7824 */ /* 0x100fe400078e020d */
[----:B------:R-:W-:Y:S02]  /*0a10*/  IMAD R74, R23, -0x2d0c00, R13 ;  /* 0xffd2f400174a7824 */ /* 0x000fe400078e020d */
[----:B------:R-:W-:Y:S01]  /*0a20*/  FADD R13, R27, 0.0010000000474974513054 ;  /* 0x3a83126f1b0d7421 */ /* 0x000fe20000000000 */
[----:B------:R-:W-:Y:S01]  /*0a30*/  @P6 FMUL R56, R56, 0.25 ;  /* 0x3e80000038386820 */ /* 0x000fe20000400000 */
[----:B------:R-:W-:-:S02]  /*0a40*/  FSEL R72, R22, 1, P6 ;  /* 0x3f80000016487808 */ /* 0x000fc40003000000 */
[----:B------:R-:W-:Y:S01]  /*0a50*/  FSETP.GEU.AND P6, PT, R31, 1.175494350822287508e-38, PT ;  /* 0x008000001f00780b */ /* 0x000fe20003fce000 */
[----:B------:R-:W-:Y:S01]  /*0a60*/  @!P5 FMUL R56, R56, 16777216 ;  /* 0x4b8000003838d820 */ /* 0x000fe20000400000 */
[----:B------:R-:W-:Y:S01]  /*0a70*/  SEL R47, R47, RZ, !P1 ;  /* 0x000000ff2f2f7207 */ /* 0x000fe20004800000 */
[----:B------:R-:W0:Y:S01]  /*0a80*/  MUFU.SQRT R13, R13 ;  /* 0x0000000d000d7308 */ /* 0x000e220000002000 */
[----:B------:R-:W-:Y:S01]  /*0a90*/  @!P5 FMUL R72, R72, 16777216 ;  /* 0x4b8000004848d820 */ /* 0x000fe20000400000 */
[----:B------:R-:W-:Y:S01]  /*0aa0*/  @P4 FMUL R31, R31, 0.25 ;  /* 0x3e8000001f1f4820 */ /* 0x000fe20000400000 */
[----:B------:R-:W-:-:S05]  /*0ab0*/  FSETP.GT.AND P5, PT, R50, 8.50705917302346158658e+37, PT ;  /* 0x7e8000003200780b */ /* 0x000fca0003fa4000 */
[----:B------:R1:W-:Y:S02]  /*0ac0*/  MUFU.RCP R33, R56 ;  /* 0x0000003800217308 */ /* 0x0003e40000001000 */
[----:B------:R-:W-:Y:S01]  /*0ad0*/  @!P6 FMUL R31, R31, 16777216 ;  /* 0x4b8000001f1fe820 */ /* 0x000fe20000400000 */
[----:B-1----:R-:W-:Y:S01]  /*0ae0*/  FADD R56, R47, 0.0010000000474974513054 ;  /* 0x3a83126f2f387421 */ /* 0x002fe20000000000 */
[----:B------:R-:W-:Y:S02]  /*0af0*/  FSEL R47, R22, 1, P4 ;  /* 0x3f800000162f7808 */ /* 0x000fe40002000000 */
[----:B------:R-:W-:-:S03]  /*0b00*/  FSETP.GEU.AND P4, PT, R50, 1.175494350822287508e-38, PT ;  /* 0x008000003200780b */ /* 0x000fc60003f8e000 */
[----:B------:R-:W1:Y:S01]  /*0b10*/  MUFU.SQRT R56, R56 ;  /* 0x0000003800387308 */ /* 0x000e620000002000 */
[----:B------:R-:W-:Y:S02]  /*0b20*/  IMAD R27, R23, 0x168600, R74 ;  /* 0x00168600171b7824 */ /* 0x000fe400078e024a */
[----:B------:R-:W-:Y:S01]  /*0b30*/  @!P6 FMUL R47, R47, 16777216 ;  /* 0x4b8000002f2fe820 */ /* 0x000fe20000400000 */
[----:B------:R-:W-:Y:S01]  /*0b40*/  IMAD R23, R23, 0x168600, R30 ;  /* 0x0016860017177824 */ /* 0x000fe200078e021e */
[----:B0-----:R-:W-:-:S03]  /*0b50*/  FSETP.GT.AND P6, PT, R13, 8.50705917302346158658e+37, PT ;  /* 0x7e8000000d00780b */ /* 0x001fc60003fc4000 */
[----:B------:R0:W5:Y:S01]  /*0b60*/  MUFU.RCP R30, R31 ;  /* 0x0000001f001e7308 */ /* 0x0001620000001000 */
[----:B------:R-:W-:Y:S01]  /*0b70*/  SEL R48, R48, RZ, !P1 ;  /* 0x000000ff30307207 */ /* 0x000fe20004800000 */
[----:B------:R-:W-:Y:S01]  /*0b80*/  @P5 FMUL R50, R50, 0.25 ;  /* 0x3e80000032325820 */ /* 0x000fe20000400000 */
[----:B------:R-:W-:-:S03]  /*0b90*/  FSEL R57, R22, 1, P5 ;  /* 0x3f80000016397808 */ /* 0x000fc60002800000 */
[----:B------:R-:W-:Y:S01]  /*0ba0*/  FADD R48, R48, 0.0010000000474974513054 ;  /* 0x3a83126f30307421 */ /* 0x000fe20000000000 */
[----:B------:R-:W-:Y:S01]  /*0bb0*/  @!P4 FMUL R50, R50, 16777216 ;  /* 0x4b8000003232c820 */ /* 0x000fe20000400000 */
[----:B------:R-:W-:Y:S01]  /*0bc0*/  @!P4 FMUL R57, R57, 16777216 ;  /* 0x4b8000003939c820 */ /* 0x000fe20000400000 */
[----:B-1----:R-:W-:Y:S02]  /*0bd0*/  FSETP.GT.AND P4, PT, R56, 8.50705917302346158658e+37, PT ;  /* 0x7e8000003800780b */ /* 0x002fe40003f84000 */
[C---:B------:R-:W-:Y:S01]  /*0be0*/  FSETP.GEU.AND P5, PT, R13.reuse, 1.175494350822287508e-38, PT ;  /* 0x008000000d00780b */ /* 0x040fe20003fae000 */
[----:B------:R-:W-:Y:S01]  /*0bf0*/  @P6 FMUL R13, R13, 0.25 ;  /* 0x3e8000000d0d6820 */ /* 0x000fe20000400000 */
[----:B0-----:R-:W-:Y:S01]  /*0c00*/  FSEL R31, R22, 1, P6 ;  /* 0x3f800000161f7808 */ /* 0x001fe20003000000 */
[----:B------:R-:W0:Y:S01]  /*0c10*/  MUFU.SQRT R48, R48 ;  /* 0x0000003000307308 */ /* 0x000e220000002000 */
[----:B------:R-:W-:Y:S01]  /*0c20*/  FSETP.GEU.AND P6, PT, R56, 1.175494350822287508e-38, PT ;  /* 0x008000003800780b */ /* 0x000fe20003fce000 */
[----:B-----5:R-:W-:Y:S01]  /*0c30*/  FMUL R30, R30, R47 ;  /* 0x0000002f1e1e7220 */ /* 0x020fe20000400000 */
[----:B------:R-:W-:-:S05]  /*0c40*/  SEL R47, R32, RZ, !P1 ;  /* 0x000000ff202f7207 */ /* 0x000fca0004800000 */
[----:B------:R1:W5:Y:S01]  /*0c50*/  MUFU.RCP R32, R50 ;  /* 0x0000003200207308 */ /* 0x0003620000001000 */
[----:B------:R-:W-:Y:S01]  /*0c60*/  @P4 FMUL R56, R56, 0.25 ;  /* 0x3e80000038384820 */ /* 0x000fe20000400000 */
[----:B------:R-:W-:Y:S01]  /*0c70*/  FADD R47, R47, 0.0010000000474974513054 ;  /* 0x3a83126f2f2f7421 */ /* 0x000fe20000000000 */
[----:B------:R-:W-:Y:S01]  /*0c80*/  @!P5 FMUL R13, R13, 16777216 ;  /* 0x4b8000000d0dd820 */ /* 0x000fe20000400000 */
[----:B------:R-:W-:Y:S02]  /*0c90*/  SEL R44, R44, RZ, !P1 ;  /* 0x000000ff2c2c7207 */ /* 0x000fe40004800000 */
[----:B------:R-:W-:Y:S01]  /*0ca0*/  @!P6 FMUL R56, R56, 16777216 ;  /* 0x4b8000003838e820 */ /* 0x000fe20000400000 */
[----:B------:R-:W-:Y:S01]  /*0cb0*/  @!P5 FMUL R31, R31, 16777216 ;  /* 0x4b8000001f1fd820 */ /* 0x000fe20000400000 */
[----:B------:R-:W4:Y:S01]  /*0cc0*/  MUFU.SQRT R47, R47 ;  /* 0x0000002f002f7308 */ /* 0x000f220000002000 */
[----:B0-----:R-:W-:Y:S01]  /*0cd0*/  FSETP.GT.AND P5, PT, R48, 8.50705917302346158658e+37, PT ;  /* 0x7e8000003000780b */ /* 0x001fe20003fa4000 */
[----:B-1----:R-:W-:Y:S01]  /*0ce0*/  FADD R50, R44, 0.0010000000474974513054 ;  /* 0x3a83126f2c327421 */ /* 0x002fe20000000000 */
[----:B-----5:R-:W-:-:S05]  /*0cf0*/  FMUL R32, R32, R57 ;  /* 0x0000003920207220 */ /* 0x020fca0000400000 */
[----:B------:R-:W0:Y:S01]  /*0d00*/  MUFU.RCP R56, R56 ;  /* 0x0000003800387308 */ /* 0x000e220000001000 */
[----:B------:R-:W-:Y:S02]  /*0d10*/  FSEL R57, R22, 1, P4 ;  /* 0x3f80000016397808 */ /* 0x000fe40002000000 */
[----:B------:R-:W-:-:S05]  /*0d20*/  FSETP.GEU.AND P4, PT, R48, 1.175494350822287508e-38, PT ;  /* 0x008000003000780b */ /* 0x000fca0003f8e000 */
[----:B------:R-:W1:Y:S01]  /*0d30*/  MUFU.SQRT R50, R50 ;  /* 0x0000003200327308 */ /* 0x000e620000002000 */
[----:B------:R-:W-:Y:S01]  /*0d40*/  @P5 FMUL R48, R48, 0.25 ;  /* 0x3e80000030305820 */ /* 0x000fe20000400000 */
[----:B------:R-:W-:Y:S01]  /*0d50*/  @!P6 FMUL R57, R57, 16777216 ;  /* 0x4b8000003939e820 */ /* 0x000fe20000400000 */
[----:B------:R-:W-:Y:S01]  /*0d60*/  FMUL R33, R33, R72 ;  /* 0x0000004821217220 */ /* 0x000fe20000400000 */
[----:B----4-:R-:W-:-:S04]  /*0d70*/  FSETP.GT.AND P6, PT, R47, 8.50705917302346158658e+37, PT ;  /* 0x7e8000002f00780b */ /* 0x010fc80003fc4000 */
[----:B------:R4:W5:Y:S01]  /*0d80*/  MUFU.RCP R72, R13 ;  /* 0x0000000d00487308 */ /* 0x0009620000001000 */
[----:B------:R-:W-:Y:S01]  /*0d90*/  @!P4 FMUL R48, R48, 16777216 ;  /* 0x4b8000003030c820 */ /* 0x000fe20000400000 */
[----:B0-----:R-:W-:Y:S01]  /*0da0*/  FMUL R44, R56, R57 ;  /* 0x00000039382c7220 */ /* 0x001fe20000400000 */
[----:B------:R-:W-:Y:S02]  /*0db0*/  FSEL R57, R22, 1, P5 ;  /* 0x3f80000016397808 */ /* 0x000fe40002800000 */
[----:B----4-:R-:W-:-:S03]  /*0dc0*/  SEL R13, R45, RZ, P3 ;  /* 0x000000ff2d0d7207 */ /* 0x010fc60001800000 */
[----:B------:R-:W0:Y:S01]  /*0dd0*/  MUFU.RCP R48, R48 ;  /* 0x0000003000307308 */ /* 0x000e220000001000 */
[----:B------:R-:W-:Y:S01]  /*0de0*/  @!P4 FMUL R57, R57, 16777216 ;  /* 0x4b8000003939c820 */ /* 0x000fe20000400000 */
[----:B------:R-:W-:Y:S01]  /*0df0*/  FADD R13, R13, 0.0010000000474974513054 ;  /* 0x3a83126f0d0d7421 */ /* 0x000fe20000000000 */
[----:B-1----:R-:W-:Y:S02]  /*0e00*/  FSETP.GT.AND P4, PT, R50, 8.50705917302346158658e+37, PT ;  /* 0x7e8000003200780b */ /* 0x002fe40003f84000 */
[C---:B------:R-:W-:Y:S01]  /*0e10*/  FSETP.GEU.AND P5, PT, R47.reuse, 1.175494350822287508e-38, PT ;  /* 0x008000002f00780b */ /* 0x040fe20003fae000 */
[----:B------:R-:W-:Y:S01]  /*0e20*/  @P6 FMUL R47, R47, 0.25 ;  /* 0x3e8000002f2f6820 */ /* 0x000fe20000400000 */
[----:B------:R-:W-:Y:S01]  /*0e30*/  FSEL R56, R22, 1, P6 ;  /* 0x3f80000016387808 */ /* 0x000fe20003000000 */
[----:B------:R-:W1:Y:S01]  /*0e40*/  MUFU.SQRT R13, R13 ;  /* 0x0000000d000d7308 */ /* 0x000e620000002000 */
[----:B------:R-:W-:Y:S01]  /*0e50*/  FSETP.GEU.AND P6, PT, R50, 1.175494350822287508e-38, PT ;  /* 0x008000003200780b */ /* 0x000fe20003fce000 */
[----:B-----5:R-:W-:Y:S01]  /*0e60*/  FMUL R31, R72, R31 ;  /* 0x0000001f481f7220 */ /* 0x020fe20000400000 */
[----:B------:R-:W-:Y:S01]  /*0e70*/  SEL R72, R46, RZ, P3 ;  /* 0x000000ff2e487207 */ /* 0x000fe20001800000 */
[----:B0-----:R-:W-:-:S04]  /*0e80*/  FMUL R45, R48, R57 ;  /* 0x00000039302d7220 */ /* 0x001fc80000400000 */
[----:B------:R-:W-:Y:S01]  /*0e90*/  @P4 FMUL R50, R50, 0.25 ;  /* 0x3e80000032324820 */ /* 0x000fe20000400000 */
[----:B------:R-:W-:Y:S01]  /*0ea0*/  FADD R48, R72, 0.0010000000474974513054 ;  /* 0x3a83126f48307421 */ /* 0x000fe20000000000 */
[----:B------:R-:W-:Y:S01]  /*0eb0*/  @!P5 FMUL R47, R47, 16777216 ;  /* 0x4b8000002f2fd820 */ /* 0x000fe20000400000 */
[----:B------:R-:W-:-:S03]  /*0ec0*/  @!P5 FMUL R56, R56, 16777216 ;  /* 0x4b8000003838d820 */ /* 0x000fc60000400000 */
[----:B------:R-:W-:Y:S01]  /*0ed0*/  @!P6 FMUL R50, R50, 16777216 ;  /* 0x4b8000003232e820 */ /* 0x000fe20000400000 */
[C---:B-1----:R-:W-:Y:S01]  /*0ee0*/  FSETP.GT.AND P5, PT, R13.reuse, 8.50705917302346158658e+37, PT ;  /* 0x7e8000000d00780b */ /* 0x042fe20003fa4000 */
[----:B------:R-:W0:Y:S01]  /*0ef0*/  MUFU.SQRT R48, R48 ;  /* 0x0000003000307308 */ /* 0x000e220000002000 */
[----:B------:R-:W-:Y:S02]  /*0f00*/  SEL R40, R40, RZ, P3 ;  /* 0x000000ff28287207 */ /* 0x000fe40001800000 */
[----:B------:R-:W-:Y:S02]  /*0f10*/  FSEL R57, R22, 1, P4 ;  /* 0x3f80000016397808 */ /* 0x000fe40002000000 */
[----:B------:R-:W-:-:S03]  /*0f20*/  FSETP.GEU.AND P4, PT, R13, 1.175494350822287508e-38, PT ;  /* 0x008000000d00780b */ /* 0x000fc60003f8e000 */
[----:B------:R-:W1:Y:S01]  /*0f30*/  MUFU.RCP R46, R50 ;  /* 0x00000032002e7308 */ /* 0x000e620000001000 */
[----:B------:R-:W-:Y:S01]  /*0f40*/  FADD R40, R40, 0.0010000000474974513054 ;  /* 0x3a83126f28287421 */ /* 0x000fe20000000000 */
[----:B------:R-:W-:Y:S01]  /*0f50*/  SEL R36, R36, RZ, P3 ;  /* 0x000000ff24247207 */ /* 0x000fe20001800000 */
[----:B------:R-:W-:Y:S01]  /*0f60*/  @!P6 FMUL R57, R57, 16777216 ;  /* 0x4b8000003939e820 */ /* 0x000fe20000400000 */
[----:B------:R-:W-:-:S04]  /*0f70*/  @P5 FMUL R13, R13, 0.25 ;  /* 0x3e8000000d0d5820 */ /* 0x000fc80000400000 */
[----:B------:R-:W4:Y:S01]  /*0f80*/  MUFU.SQRT R50, R40 ;  /* 0x0000002800327308 */ /* 0x000f220000002000 */
[----:B------:R-:W-:Y:S01]  /*0f90*/  FADD R72, R36, 0.0010000000474974513054 ;  /* 0x3a83126f24487421 */ /* 0x000fe20000000000 */
[----:B------:R-:W-:Y:S01]  /*0fa0*/  @!P4 FMUL R13, R13, 16777216 ;  /* 0x4b8000000d0dc820 */ /* 0x000fe20000400000 */
[----:B0-----:R-:W-:-:S05]  /*0fb0*/  FSETP.GT.AND P6, PT, R48, 8.50705917302346158658e+37, PT ;  /* 0x7e8000003000780b */ /* 0x001fca0003fc4000 */
[----:B------:R-:W0:Y:S01]  /*0fc0*/  MUFU.RCP R47, R47 ;  /* 0x0000002f002f7308 */ /* 0x000e220000001000 */
[----:B-1----:R-:W-:Y:S01]  /*0fd0*/  FMUL R46, R46, R57 ;  /* 0x000000392e2e7220 */ /* 0x002fe20000400000 */
[----:B------:R-:W-:Y:S02]  /*0fe0*/  SEL R57, R35, RZ, P2 ;  /* 0x000000ff23397207 */ /* 0x000fe40001000000 */
[----:B------:R-:W-:Y:S02]  /*0ff0*/  FSEL R36, R22, 1, P5 ;  /* 0x3f80000016247808 */ /* 0x000fe40002800000 */
[----:B------:R-:W-:Y:S02]  /*1000*/  FSETP.GEU.AND P5, PT, R48, 1.175494350822287508e-38, PT ;  /* 0x008000003000780b */ /* 0x000fe40003fae000 */
[----:B------:R-:W1:Y:S01]  /*1010*/  MUFU.SQRT R72, R72 ;  /* 0x0000004800487308 */ /* 0x000e620000002000 */
[----:B------:R-:W-:Y:S01]  /*1020*/  FADD R57, R57, 0.0010000000474974513054 ;  /* 0x3a83126f39397421 */ /* 0x000fe20000000000 */
[----:B------:R-:W-:Y:S01]  /*1030*/  @!P4 FMUL R36, R36, 16777216 ;  /* 0x4b8000002424c820 */ /* 0x000fe20000400000 */
[----:B----4-:R-:W-:-:S05]  /*1040*/  FSETP.GT.AND P4, PT, R50, 8.50705917302346158658e+37, PT ;  /* 0x7e8000003200780b */ /* 0x010fca0003f84000 */
[----:B------:R-:W4:Y:S01]  /*1050*/  MUFU.RCP R13, R13 ;  /* 0x0000000d000d7308 */ /* 0x000f220000001000 */
[----:B0-----:R-:W-:Y:S01]  /*1060*/  FMUL R47, R47, R56 ;  /* 0x000000382f2f7220 */ /* 0x001fe20000400000 */
[----:B------:R-:W-:Y:S01]  /*1070*/  FSEL R56, R22, 1, P6 ;  /* 0x3f80000016387808 */ /* 0x000fe20003000000 */
[----:B------:R-:W-:Y:S01]  /*1080*/  @P6 FMUL R48, R48, 0.25 ;  /* 0x3e80000030306820 */ /* 0x000fe20000400000 */
[----:B------:R-:W-:-:S04]  /*1090*/  FSETP.GEU.AND P6, PT, R50, 1.175494350822287508e-38, PT ;  /* 0x008000003200780b */ /* 0x000fc80003fce000 */
[----:B------:R-:W0:Y:S01]  /*10a0*/  MUFU.SQRT R57, R57 ;  /* 0x0000003900397308 */ /* 0x000e220000002000 */
[----:B------:R-:W-:Y:S01]  /*10b0*/  @!P5 FMUL R48, R48, 16777216 ;  /* 0x4b8000003030d820 */ /* 0x000fe20000400000 */
[----:B------:R-:W-:Y:S01]  /*10c0*/  @!P5 FMUL R56, R56, 16777216 ;  /* 0x4b8000003838d820 */ /* 0x000fe20000400000 */
[----:B-1----:R-:W-:Y:S01]  /*10d0*/  FSETP.GT.AND P5, PT, R72, 8.50705917302346158658e+37, PT ;  /* 0x7e8000004800780b */ /* 0x002fe20003fa4000 */
[----:B------:R-:W-:Y:S01]  /*10e0*/  @P4 FMUL R50, R50, 0.25 ;  /* 0x3e80000032324820 */ /* 0x000fe20000400000 */
[----:B----4-:R-:W-:Y:S01]  /*10f0*/  FMUL R40, R13, R36 ;  /* 0x000000240d287220 */ /* 0x010fe20000400000 */
[----:B------:R-:W-:Y:S02]  /*1100*/  FSEL R36, R22, 1, P4 ;  /* 0x3f80000016247808 */ /* 0x000fe40002000000 */
[----:B------:R-:W1:Y:S01]  /*1110*/  MUFU.RCP R35, R48 ;  /* 0x0000003000237308 */ /* 0x000e620000001000 */
[----:B------:R-:W-:Y:S02]  /*1120*/  @!P6 FMUL R50, R50, 16777216 ;  /* 0x4b8000003232e820 */ /* 0x000fe40000400000 */
[----:B------:R-:W-:Y:S01]  /*1130*/  @!P6 FMUL R36, R36, 16777216 ;  /* 0x4b8000002424e820 */ /* 0x000fe20000400000 */
[----:B0-----:R-:W-:-:S02]  /*1140*/  FSETP.GT.AND P6, PT, R57, 8.50705917302346158658e+37, PT ;  /* 0x7e8000003900780b */ /* 0x001fc40003fc4000 */
[C---:B------:R-:W-:Y:S02]  /*1150*/  FSETP.GEU.AND P4, PT, R72.reuse, 1.175494350822287508e-38, PT ;  /* 0x008000004800780b */ /* 0x040fe40003f8e000 */
[----:B------:R-:W-:Y:S01]  /*1160*/  @P5 FMUL R72, R72, 0.25 ;  /* 0x3e80000048485820 */ /* 0x000fe20000400000 */
[----:B------:R-:W-:Y:S02]  /*1170*/  FSEL R75, R22, 1, P5 ;  /* 0x3f800000164b7808 */ /* 0x000fe40002800000 */
[----:B------:R-:W-:Y:S02]  /*1180*/  FSETP.GEU.AND P5, PT, R57, 1.175494350822287508e-38, PT ;  /* 0x008000003900780b */ /* 0x000fe40003fae000 */
[----:B------:R-:W-:Y:S01]  /*1190*/  SEL R0, R0, RZ, P2 ;  /* 0x000000ff00007207 */ /* 0x000fe20001000000 */
[----:B-1----:R-:W-:-:S03]  /*11a0*/  FMUL R35, R35, R56 ;  /* 0x0000003823237220 */ /* 0x002fc60000400000 */
[----:B------:R-:W-:Y:S01]  /*11b0*/  @P6 FMUL R57, R57, 0.25 ;  /* 0x3e80000039396820 */ /* 0x000fe20000400000 */
[----:B------:R-:W-:-:S06]  /*11c0*/  FADD R56, R0, 0.0010000000474974513054 ;  /* 0x3a83126f00387421 */ /* 0x000fcc0000000000 */
[----:B------:R-:W-:Y:S01]  /*11d0*/  @!P5 FMUL R57, R57, 16777216 ;  /* 0x4b8000003939d820 */ /* 0x000fe20000400000 */
[----:B------:R-:W0:Y:S01]  /*11e0*/  MUFU.SQRT R56, R56 ;  /* 0x0000003800387308 */ /* 0x000e220000002000 */
[----:B------:R-:W-:-:S07]  /*11f0*/  @!P4 FMUL R72, R72, 16777216 ;  /* 0x4b8000004848c820 */ /* 0x000fce0000400000 */
[----:B------:R-:W1:Y:S01]  /*1200*/  MUFU.RCP R57, R57 ;  /* 0x0000003900397308 */ /* 0x000e620000001000 */
[----:B------:R-:W-:Y:S01]  /*1210*/  SEL R74, R54, RZ, P2 ;  /* 0x000000ff364a7207 */ /* 0x000fe20001000000 */
[----:B------:R-:W-:-:S06]  /*1220*/  @!P4 FMUL R75, R75, 16777216 ;  /* 0x4b8000004b4bc820 */ /* 0x000fcc0000400000 */
[----:B------:R4:W5:Y:S01]  /*1230*/  MUFU.RCP R48, R72 ;  /* 0x0000004800307308 */ /* 0x0009620000001000 */
[----:B0-----:R-:W-:Y:S01]  /*1240*/  FSETP.GT.AND P4, PT, R56, 8.50705917302346158658e+37, PT ;  /* 0x7e8000003800780b */ /* 0x001fe20003f84000 */
[----:B------:R-:W-:Y:S01]  /*1250*/  FADD R74, R74, 0.0010000000474974513054 ;  /* 0x3a83126f4a4a7421 */ /* 0x000fe20000000000 */
[----:B----4-:R-:W-:-:S05]  /*1260*/  FSEL R72, R22, 1, P6 ;  /* 0x3f80000016487808 */ /* 0x010fca0003000000 */
[----:B------:R-:W-:Y:S01]  /*1270*/  @!P5 FMUL R72, R72, 16777216 ;  /* 0x4b8000004848d820 */ /* 0x000fe20000400000 */
[----:B------:R-:W-:-:S03]  /*1280*/  FSETP.GEU.AND P6, PT, R56, 1.175494350822287508e-38, PT ;  /* 0x008000003800780b */ /* 0x000fc60003fce000 */
[----:B-1----:R-:W-:Y:S01]  /*1290*/  FMUL R57, R57, R72 ;  /* 0x0000004839397220 */ /* 0x002fe20000400000 */
[----:B------:R-:W-:Y:S02]  /*12a0*/  SEL R72, R26, RZ, P2 ;  /* 0x000000ff1a487207 */ /* 0x000fe40001000000 */
[----:B------:R-:W0:Y:S01]  /*12b0*/  MUFU.SQRT R26, R74 ;  /* 0x0000004a001a7308 */ /* 0x000e220000002000 */
[----:B-----5:R-:W-:Y:S01]  /*12c0*/  FMUL R48, R48, R75 ;  /* 0x0000004b30307220 */ /* 0x020fe20000400000 */
[----:B------:R-:W-:Y:S01]  /*12d0*/  @P4 FMUL R56, R56, 0.25 ;  /* 0x3e80000038384820 */ /* 0x000fe20000400000 */
[----:B------:R-:W-:-:S05]  /*12e0*/  FSEL R75, R22, 1, P4 ;  /* 0x3f800000164b7808 */ /* 0x000fca0002000000 */
[----:B------:R-:W1:Y:S01]  /*12f0*/  MUFU.RCP R13, R50 ;  /* 0x00000032000d7308 */ /* 0x000e620000001000 */
[----:B------:R-:W-:Y:S01]  /*1300*/  @!P6 FMUL R56, R56, 16777216 ;  /* 0x4b8000003838e820 */ /* 0x000fe20000400000 */
[----:B------:R-:W-:Y:S01]  /*1310*/  @!P6 FMUL R75, R75, 16777216 ;  /* 0x4b8000004b4be820 */ /* 0x000fe20000400000 */
[----:B0-----:R-:W-:-:S05]  /*1320*/  FSETP.GT.AND P6, PT, R26, 8.50705917302346158658e+37, PT ;  /* 0x7e8000001a00780b */ /* 0x001fca0003fc4000 */
[----:B------:R-:W0:Y:S01]  /*1330*/  MUFU.RCP R54, R56 ;  /* 0x0000003800367308 */ /* 0x000e220000001000 */
[----:B------:R-:W-:Y:S01]  /*1340*/  FSETP.GEU.AND P4, PT, R26, 1.175494350822287508e-38, PT ;  /* 0x008000001a00780b */ /* 0x000fe20003f8e000 */
[C---:B------:R-:W-:Y:S02]  /*1350*/  VIADD R0, R53.reuse, 0xffffffa0 ;  /* 0xffffffa035007836 */ /* 0x040fe40000000000 */
[----:B------:R-:W-:-:S04]  /*1360*/  IMAD.WIDE R20, R53, 0x4, R20 ;  /* 0x0000000435147825 */ /* 0x000fc800078e0214 */
[----:B------:R-:W-:Y:S01]  /*1370*/  FADD R72, R72, 0.0010000000474974513054 ;  /* 0x3a83126f48487421 */ /* 0x000fe20000000000 */
[----:B-1----:R-:W-:Y:S01]  /*1380*/  FMUL R36, R13, R36 ;  /* 0x000000240d247220 */ /* 0x002fe20000400000 */
[----:B------:R-:W-:Y:S02]  /*1390*/  IMAD R23, R0, 0x3c10, R23 ;  /* 0x00003c1000177824 */ /* 0x000fe400078e0217 */
[----:B------:R-:W-:Y:S02]  /*13a0*/  IMAD.MOV.U32 R53, RZ, RZ, RZ ;  /* 0x000000ffff357224 */ /* 0x000fe400078e00ff */
[----:B------:R-:W-:Y:S02]  /*13b0*/  IMAD.MOV.U32 R50, RZ, RZ, RZ ;  /* 0x000000ffff327224 */ /* 0x000fe400078e00ff */
[----:B------:R-:W-:Y:S02]  /*13c0*/  IMAD.MOV.U32 R0, RZ, RZ, RZ ;  /* 0x000000ffff007224 */ /* 0x000fe400078e00ff */
[----:B------:R-:W-:-:S02]  /*13d0*/  IMAD.MOV.U32 R13, RZ, RZ, RZ ;  /* 0x000000ffff0d7224 */ /* 0x000fc400078e00ff */
[----:B------:R-:W-:Y:S01]  /*13e0*/  @P6 FMUL R26, R26, 0.25 ;  /* 0x3e8000001a1a6820 */ /* 0x000fe20000400000 */
[----:B0-----:R-:W-:Y:S01]  /*13f0*/  FMUL R54, R54, R75 ;  /* 0x0000004b36367220 */ /* 0x001fe20000400000 */
[----:B------:R-:W4:Y:S01]  /*1400*/  @P2 LDG.E.EL R53, desc[UR4][R20.64+-0x180] ;  /* 0xfffe800414352981 */ /* 0x000f22000c2e1900 */
[----:B------:R0:W1:Y:S01]  /*1410*/  MUFU.SQRT R76, R72 ;  /* 0x00000048004c7308 */ /* 0x0000620000002000 */
[----:B------:R-:W-:Y:S02]  /*1420*/  VIADD R75, R73, 0xffffffa0 ;  /* 0xffffffa0494b7836 */ /* 0x000fe40000000000 */
[----:B------:R-:W-:Y:S01]  /*1430*/  @!P4 FMUL R26, R26, 16777216 ;  /* 0x4b8000001a1ac820 */ /* 0x000fe20000400000 */
[----:B------:R-:W5:Y:S04]  /*1440*/  @P2 LDG.E.EL R50, desc[UR4][R20.64+-0x180] ;  /* 0xfffe800414322981 */ /* 0x000f68000c2e1900 */
[----:B------:R-:W2:Y:S01]  /*1450*/  @P2 LDG.E.EL R0, desc[UR4][R20.64+-0x180] ;  /* 0xfffe800414002981 */ /* 0x000ea2000c2e1900 */
[----:B0-----:R-:W0:Y:S03]  /*1460*/  LDC.64 R72, c[0x0][0x238] ;  /* 0x00008e00ff487b82 */ /* 0x001e260000000a00 */
[----:B------:R1:W2:Y:S01]  /*1470*/  @P2 LDG.E.EL R13, desc[UR4][R20.64+-0x180] ;  /* 0xfffe8004140d2981 */ /* 0x0002a2000c2e1900 */
[----:B------:R-:W3:Y:S01]  /*1480*/  MUFU.RCP R26, R26 ;  /* 0x0000001a001a7308 */ /* 0x000ee20000001000 */
[----:B-1----:R-:W-:-:S05]  /*1490*/  IMAD.HI R21, R39, 0x2d76b885, RZ ;  /* 0x2d76b88527157827 */ /* 0x002fca00078e02ff */
[----:B------:R-:W-:-:S04]  /*14a0*/  SHF.R.U32.HI R20, RZ, 0x1f, R21 ;  /* 0x0000001fff147819 */ /* 0x000fc80000011615 */
[----:B------:R-:W-:Y:S01]  /*14b0*/  LEA.HI.SX32 R21, R21, R20, 0xd ;  /* 0x0000001415157211 */ /* 0x000fe200078f6aff */
[----:B------:R-:W-:Y:S01]  /*14c0*/  IMAD R20, R55, -0x3c10, R39 ;  /* 0xffffc3f037147824 */ /* 0x000fe200078e0227 */
[----:B------:R-:W-:-:S03]  /*14d0*/  FSEL R55, R22, 1, P6 ;  /* 0x3f80000016377808 */ /* 0x000fc60003000000 */
[----:B------:R-:W-:Y:S02]  /*14e0*/  IMAD R20, R21, 0x168600, R20 ;  /* 0x0016860015147824 */ /* 0x000fe400078e0214 */
[----:B------:R-:W-:Y:S01]  /*14f0*/  @!P4 FMUL R55, R55, 16777216 ;  /* 0x4b8000003737c820 */ /* 0x000fe20000400000 */
[----:B------:R-:W-:Y:S01]  /*1500*/  FSETP.GT.AND P5, PT, R76, 8.50705917302346158658e+37, PT ;  /* 0x7e8000004c00780b */ /* 0x000fe20003fa4000 */
[----:B------:R-:W-:Y:S02]  /*1510*/  IMAD R75, R75, 0x3c10, R20 ;  /* 0x00003c104b4b7824 */ /* 0x000fe400078e0214 */
[----:B---3--:R-:W-:Y:S01]  /*1520*/  FMUL R55, R26, R55 ;  /* 0x000000371a377220 */ /* 0x008fe20000400000 */
[----:B------:R-:W-:Y:S01]  /*1530*/  IMAD R26, R21, -0x2d0c00, R39 ;  /* 0xffd2f400151a7824 */ /* 0x000fe200078e0227 */
[----:B------:R-:W-:Y:S01]  /*1540*/  FSEL R77, R22, 1, P5 ;  /* 0x3f800000164d7808 */ /* 0x000fe20002800000 */
[----:B0-----:R-:W-:-:S04]  /*1550*/  IMAD.WIDE R74, R75, 0x4, R72 ;  /* 0x000000044b4a7825 */ /* 0x001fc800078e0248 */
[----:B------:R-:W-:Y:S01]  /*1560*/  IMAD.WIDE R72, R23, 0x4, R72 ;  /* 0x0000000417487825 */ /* 0x000fe200078e0248 */
[----:B------:R-:W-:-:S03]  /*1570*/  CS2R R22, SRZ ;  /* 0x0000000000167805 */ /* 0x000fc6000001ff00 */
[----:B------:R-:W-:Y:S01]  /*1580*/  IMAD R26, R21, 0x168600, R26 ;  /* 0x00168600151a7824 */ /* 0x000fe200078e021a */
[----:B------:R-:W-:-:S06]  /*1590*/  CS2R R20, SRZ ;  /* 0x0000000000147805 */ /* 0x000fcc000001ff00 */
[----:B------:R0:W3:Y:S01]  /*15a0*/  @P3 LDG.E.128 R20, desc[UR4][R74.64] ;  /* 0x000000044a143981 */ /* 0x0000e2000c1e1d00 */
[C---:B------:R-:W-:Y:S01]  /*15b0*/  FSETP.GEU.AND P6, PT, R76.reuse, 1.175494350822287508e-38, PT ;  /* 0x008000004c00780b */ /* 0x040fe20003fce000 */
[----:B------:R-:W-:Y:S01]  /*15c0*/  @P5 FMUL R76, R76, 0.25 ;  /* 0x3e8000004c4c5820 */ /* 0x000fe20000400000 */
[----:B------:R-:W-:Y:S01]  /*15d0*/  SEL R65, R65, RZ, P3 ;  /* 0x000000ff41417207 */ /* 0x000fe20001800000 */
[----:B0-----:R-:W0:Y:S10]  /*15e0*/  LDC.64 R74, c[0x0][0x210] ;  /* 0x00008400ff4a7b82 */ /* 0x001e340000000a00 */
[----:B------:R-:W-:-:S04]  /*15f0*/  @!P6 FMUL R76, R76, 16777216 ;  /* 0x4b8000004c4ce820 */ /* 0x000fc80000400000 */
[----:B------:R1:W0:Y:S02]  /*1600*/  MUFU.RCP R56, R76 ;  /* 0x0000004c00387308 */ /* 0x0002240000001000 */
[----:B-1----:R-:W-:Y:S02]  /*1610*/  SEL R76, R67, RZ, P3 ;  /* 0x000000ff434c7207 */ /* 0x002fe40001800000 */
[----:B---3--:R-:W-:Y:S02]  /*1620*/  SEL R20, R20, RZ, P3 ;  /* 0x000000ff14147207 */ /* 0x008fe40001800000 */
[----:B------:R-:W-:-:S03]  /*1630*/  SEL R22, R22, RZ, P3 ;  /* 0x000000ff16167207 */ /* 0x000fc60001800000 */
[----:B------:R-:W-:Y:S01]  /*1640*/  FADD R65, R20, -R65 ;  /* 0x8000004114417221 */ /* 0x000fe20000000000 */
[----:B------:R-:W-:Y:S02]  /*1650*/  SEL R20, R69, RZ, P3 ;  /* 0x000000ff45147207 */ /* 0x000fe40001800000 */
[----:B------:R-:W-:Y:S02]  /*1660*/  SEL R69, R64, RZ, P3 ;  /* 0x000000ff40457207 */ /* 0x000fe40001800000 */
[----:B------:R-:W-:Y:S02]  /*1670*/  SEL R21, R21, RZ, P3 ;  /* 0x000000ff15157207 */ /* 0x000fe40001800000 */
[----:B------:R-:W-:Y:S01]  /*1680*/  SEL R23, R23, RZ, P3 ;  /* 0x000000ff17177207 */ /* 0x000fe20001800000 */
[----:B------:R-:W-:Y:S02]  /*1690*/  FADD R67, R22, -R69 ;  /* 0x8000004516437221 */ /* 0x000fe40000000000 */
[----:B------:R-:W-:Y:S01]  /*16a0*/  FADD R64, R21, -R20 ;  /* 0x8000001415407221 */ /* 0x000fe20000000000 */
[----:B------:R-:W-:Y:S01]  /*16b0*/  CS2R R20, SRZ ;  /* 0x0000000000147805 */ /* 0x000fe2000001ff00 */
[----:B------:R-:W-:Y:S01]  /*16c0*/  FADD R69, R23, -R76 ;  /* 0x8000004c17457221 */ /* 0x000fe20000000000 */
[----:B------:R-:W-:-:S06]  /*16d0*/  CS2R R22, SRZ ;  /* 0x0000000000167805 */ /* 0x000fcc000001ff00 */
[----:B------:R-:W3:Y:S01]  /*16e0*/  @P2 LDG.E.128 R20, desc[UR4][R72.64] ;  /* 0x0000000448142981 */ /* 0x000ee2000c1e1d00 */
[----:B------:R-:W-:-:S04]  /*16f0*/  @!P6 FMUL R77, R77, 16777216 ;  /* 0x4b8000004d4de820 */ /* 0x000fc80000400000 */
[----:B0-----:R-:W-:Y:S01]  /*1700*/  FMUL R56, R56, R77 ;  /* 0x0000004d38387220 */ /* 0x001fe20000400000 */
[----:B------:R-:W-:Y:S02]  /*1710*/  SEL R77, R66, RZ, P2 ;  /* 0x000000ff424d7207 */ /* 0x000fe40001000000 */
[----:B------:R-:W-:Y:S02]  /*1720*/  SEL R70, R70, RZ, P2 ;  /* 0x000000ff46467207 */ /* 0x000fe40001000000 */
[----:B---3--:R-:W-:Y:S02]  /*1730*/  SEL R20, R20, RZ, P2 ;  /* 0x000000ff14147207 */ /* 0x008fe40001000000 */
[----:B------:R-:W-:Y:S02]  /*1740*/  SEL R21, R21, RZ, P2 ;  /* 0x000000ff15157207 */ /* 0x000fe40001000000 */
[----:B------:R-:W-:Y:S01]  /*1750*/  SEL R22, R22, RZ, P2 ;  /* 0x000000ff16167207 */ /* 0x000fe20001000000 */
[----:B------:R-:W-:Y:S01]  /*1760*/  FADD R66, R20, -R77 ;  /* 0x8000004d14427221 */ /* 0x000fe20000000000 */
[----:B------:R-:W-:-:S02]  /*1770*/  SEL R23, R23, RZ, P2 ;  /* 0x000000ff17177207 */ /* 0x000fc40001000000 */
[----:B------:R-:W-:Y:S02]  /*1780*/  SEL R20, R71, RZ, P2 ;  /* 0x000000ff47147207 */ /* 0x000fe40001000000 */
[----:B------:R-:W-:Y:S01]  /*1790*/  SEL R77, R68, RZ, P2 ;  /* 0x000000ff444d7207 */ /* 0x000fe20001000000 */
[----:B------:R-:W-:Y:S02]  /*17a0*/  FADD R73, R23, -R70 ;  /* 0x8000004617497221 */ /* 0x000fe40000000000 */
[----:B------:R-:W-:Y:S01]  /*17b0*/  FADD R71, R21, -R20 ;  /* 0x8000001415477221 */ /* 0x000fe20000000000 */
[----:B------:R-:W-:Y:S01]  /*17c0*/  CS2R R20, SRZ ;  /* 0x0000000000147805 */ /* 0x000fe2000001ff00 */
[----:B------:R-:W-:Y:S01]  /*17d0*/  FADD R68, R22, -R77 ;  /* 0x8000004d16447221 */ /* 0x000fe20000000000 */
[----:B------:R-:W-:Y:S01]  /*17e0*/  IMAD.WIDE R76, R26, 0x4, R74 ;  /* 0x000000041a4c7825 */ /* 0x000fe200078e024a */
[----:B------:R-:W-:-:S03]  /*17f0*/  CS2R R22, SRZ ;  /* 0x0000000000167805 */ /* 0x000fc6000001ff00 */
[----:B------:R-:W-:-:S05]  /*1800*/  IMAD.WIDE R74, R27, 0x4, R74 ;  /* 0x000000041b4a7825 */ /* 0x000fca00078e024a */
[----:B------:R-:W3:Y:S01]  /*1810*/  @!P1 LDG.E.128 R20, desc[UR4][R74.64] ;  /* 0x000000044a149981 */ /* 0x000ee2000c1e1d00 */
[----:B------:R-:W-:Y:S02]  /*1820*/  SEL R24, R24, RZ, !P1 ;  /* 0x000000ff18187207 */ /* 0x000fe40004800000 */
[----:B------:R-:W-:Y:S02]  /*1830*/  SEL R25, R25, RZ, !P1 ;  /* 0x000000ff19197207 */ /* 0x000fe40004800000 */
[----:B------:R-:W-:Y:S02]  /*1840*/  CS2R R26, SRZ ;  /* 0x00000000001a7805 */ /* 0x000fe4000001ff00 */
[----:B------:R-:W-:Y:S01]  /*1850*/  SEL R63, R63, RZ, P3 ;  /* 0x000000ff3f3f7207 */ /* 0x000fe20001800000 */
[----:B------:R-:W-:Y:S01]  /*1860*/  FMUL R40, R40, R65 ;  /* 0x0000004128287220 */ /* 0x000fe20000400000 */
[----:B--2---:R-:W-:Y:S01]  /*1870*/  SEL R58, R58, RZ, P3 ;  /* 0x000000ff3a3a7207 */ /* 0x004fe20001800000 */
[----:B------:R-:W-:Y:S01]  /*1880*/  FMUL R35, R35, R64 ;  /* 0x0000004023237220 */ /* 0x000fe20000400000 */
[----:B------:R-:W-:-:S02]  /*1890*/  SEL R64, R2, RZ, P3 ;  /* 0x000000ff02407207 */ /* 0x000fc40001800000 */
[----:B---3--:R-:W-:Y:S02]  /*18a0*/  SEL R23, R23, RZ, !P1 ;  /* 0x000000ff17177207 */ /* 0x008fe40004800000 */
[----:B------:R-:W-:-:S03]  /*18b0*/  SEL R22, R22, RZ, !P1 ;  /* 0x000000ff16167207 */ /* 0x000fc60004800000 */
[----:B------:R-:W-:Y:S02]  /*18c0*/  FADD R23, R23, -R24 ;  /* 0x8000001817177221 */ /* 0x000fe40000000000 */
[----:B------:R-:W-:Y:S01]  /*18d0*/  FADD R22, R22, -R25 ;  /* 0x8000001916167221 */ /* 0x000fe20000000000 */
[----:B------:R-:W-:-:S06]  /*18e0*/  CS2R R24, SRZ ;  /* 0x0000000000187805 */ /* 0x000fcc000001ff00 */
[----:B------:R-:W2:Y:S01]  /*18f0*/  @!P0 LDG.E.128 R24, desc[UR4][R76.64] ;  /* 0x000000044c188981 */ /* 0x000ea2000c1e1d00 */
[----:B------:R-:W-:Y:S01]  /*1900*/  FFMA R2, R63, R40, R58 ;  /* 0x000000283f027223 */ /* 0x000fe2000000003a */
[----:B------:R-:W-:Y:S01]  /*1910*/  SEL R40, R9, RZ, P2 ;  /* 0x000000ff09287207 */ /* 0x000fe20001000000 */
[----:B------:R-:W-:Y:S01]  /*1920*/  FMUL R9, R57, R66 ;  /* 0x0000004239097220 */ /* 0x000fe20000400000 */
[----:B----4-:R-:W-:Y:S02]  /*1930*/  SEL R53, R53, RZ, P2 ;  /* 0x000000ff35357207 */ /* 0x010fe40001000000 */
[----:B------:R-:W-:Y:S02]  /*1940*/  SEL R21, R21, RZ, !P1 ;  /* 0x000000ff15157207 */ /* 0x000fe40004800000 */
[----:B------:R-:W-:Y:S01]  /*1950*/  SEL R12, R12, RZ, !P1 ;  /* 0x000000ff0c0c7207 */ /* 0x000fe20004800000 */
[----:B------:R-:W-:Y:S01]  /*1960*/  FFMA R9, R40, R9, R53 ;  /* 0x0000000928097223 */ /* 0x000fe20000000035 */
[----:B------:R-:W-:-:S02]  /*1970*/  SEL R53, R0, RZ, P2 ;  /* 0x000000ff00357207 */ /* 0x000fc40001000000 */
[----:B------:R-:W-:Y:S01]  /*1980*/  SEL R0, R13, RZ, P2 ;  /* 0x000000ff0d007207 */ /* 0x000fe20001000000 */
[----:B------:R-:W-:Y:S01]  /*1990*/  FADD R12, R21, -R12 ;  /* 0x8000000c150c7221 */ /* 0x000fe20000000000 */
[----:B------:R-:W-:Y:S02]  /*19a0*/  SEL R40, R20, RZ, !P1 ;  /* 0x000000ff14287207 */ /* 0x000fe40004800000 */
[----:B------:R-:W-:Y:S02]  /*19b0*/  SEL R13, R8, RZ, !P1 ;  /* 0x000000ff080d7207 */ /* 0x000fe40004800000 */
[----:B------:R-:W-:Y:S02]  /*19c0*/  SEL R21, R43, RZ, !P1 ;  /* 0x000000ff2b157207 */ /* 0x000fe40004800000 */
[----:B------:R-:W-:Y:S02]  /*19d0*/  SEL R43, R38, RZ, !P1 ;  /* 0x000000ff262b7207 */ /* 0x000fe40004800000 */
[----:B------:R-:W-:Y:S01]  /*19e0*/  SEL R38, R41, RZ, !P1 ;  /* 0x000000ff29267207 */ /* 0x000fe20004800000 */
[----:B------:R-:W-:Y:S01]  /*19f0*/  FMUL R23, R46, R23 ;  /* 0x000000172e177220 */ /* 0x000fe20000400000 */
[----:B------:R-:W-:Y:S01]  /*1a00*/  SEL R41, R42, RZ, !P1 ;  /* 0x000000ff2a297207 */ /* 0x000fe20004800000 */
[----:B------:R-:W-:Y:S01]  /*1a10*/  FADD R13, R40, -R13 ;  /* 0x8000000d280d7221 */ /* 0x000fe20000000000 */
[----:B------:R-:W-:-:S02]  /*1a20*/  SEL R40, R34, RZ, !P1 ;  /* 0x000000ff22287207 */ /* 0x000fc40004800000 */
[----:B------:R-:W-:Y:S01]  /*1a30*/  SEL R34, R7, RZ, !P1 ;  /* 0x000000ff07227207 */ /* 0x000fe20004800000 */
[----:B------:R-:W-:Y:S01]  /*1a40*/  FFMA R7, R38, R23, R41 ;  /* 0x0000001726077223 */ /* 0x000fe20000000029 */
[----:B------:R-:W-:Y:S01]  /*1a50*/  SEL R41, R10, RZ, !P1 ;  /* 0x000000ff0a297207 */ /* 0x000fe20004800000 */
[----:B------:R-:W-:Y:S01]  /*1a60*/  FMUL R44, R44, R13 ;  /* 0x0000000d2c2c7220 */ /* 0x000fe20000400000 */
[----:B------:R-:W-:Y:S02]  /*1a70*/  SEL R10, R37, RZ, !P1 ;  /* 0x000000ff250a7207 */ /* 0x000fe40004800000 */
[----:B------:R-:W-:Y:S01]  /*1a80*/  SEL R17, R17, RZ, !P0 ;  /* 0x000000ff11117207 */ /* 0x000fe20004000000 */
[----:B------:R-:W-:Y:S02]  /*1a90*/  FMUL R12, R45, R12 ;  /* 0x0000000c2d0c7220 */ /* 0x000fe40000400000 */
[----:B------:R-:W-:Y:S01]  /*1aa0*/  FFMA R44, R41, R44, R10 ;  /* 0x0000002c292c7223 */ /* 0x000fe2000000000a */
[----:B------:R-:W-:Y:S01]  /*1ab0*/  SEL R23, R4, RZ, !P0 ;  /* 0x000000ff04177207 */ /* 0x000fe20004000000 */
[----:B------:R-:W-:Y:S01]  /*1ac0*/  FFMA R21, R21, R12, R34 ;  /* 0x0000000c15157223 */ /* 0x000fe20000000022 */
[----:B------:R-:W-:-:S02]  /*1ad0*/  SEL R4, R5, RZ, !P0 ;  /* 0x000000ff05047207 */ /* 0x000fc40004000000 */
[----:B------:R-:W-:Y:S02]  /*1ae0*/  SEL R19, R19, RZ, !P0 ;  /* 0x000000ff13137207 */ /* 0x000fe40004000000 */
[----:B------:R-:W-:Y:S01]  /*1af0*/  SEL R18, R18, RZ, !P0 ;  /* 0x000000ff12127207 */ /* 0x000fe20004000000 */
[----:B------:R-:W-:Y:S01]  /*1b00*/  FMUL R22, R47, R22 ;  /* 0x000000162f167220 */ /* 0x000fe20000400000 */
[----:B------:R-:W-:Y:S01]  /*1b10*/  SEL R34, R29, RZ, !P0 ;  /* 0x000000ff1d227207 */ /* 0x000fe20004000000 */
[----:B------:R-:W0:Y:S01]  /*1b20*/  LDC.64 R12, c[0x0][0x260] ;  /* 0x00009800ff0c7b82 */ /* 0x000e220000000a00 */
[----:B------:R-:W-:Y:S01]  /*1b30*/  SEL R20, R52, RZ, P2 ;  /* 0x000000ff34147207 */ /* 0x000fe20001000000 */
[----:B------:R-:W-:Y:S01]  /*1b40*/  FMUL R55, R55, R68 ;  /* 0x0000004437377220 */ /* 0x000fe20000400000 */
[----:B------:R-:W-:Y:S01]  /*1b50*/  FFMA R22, R43, R22, R40 ;  /* 0x000000162b167223 */ /* 0x000fe20000000028 */
[----:B------:R-:W-:Y:S01]  /*1b60*/  SEL R28, R28, RZ, !P0 ;  /* 0x000000ff1c1c7207 */ /* 0x000fe20004000000 */
[----:B------:R-:W-:Y:S01]  /*1b70*/  FMUL R54, R54, R71 ;  /* 0x0000004736367220 */ /* 0x000fe20000400000 */
[----:B------:R-:W-:Y:S01]  /*1b80*/  SEL R49, R49, RZ, P2 ;  /* 0x000000ff31317207 */ /* 0x000fe20001000000 */
[----:B------:R-:W-:Y:S01]  /*1b90*/  FFMA R20, R20, R55, R53 ;  /* 0x0000003714147223 */ /* 0x000fe20000000035 */
[----:B-----5:R-:W-:-:S02]  /*1ba0*/  SEL R50, R50, RZ, P2 ;  /* 0x000000ff32327207 */ /* 0x020fc40001000000 */
[----:B------:R-:W-:Y:S02]  /*1bb0*/  SEL R14, R14, RZ, !P0 ;  /* 0x000000ff0e0e7207 */ /* 0x000fe40004000000 */
[----:B------:R-:W-:Y:S02]  /*1bc0*/  FSETP.GEU.AND P6, PT, R44, RZ, PT ;  /* 0x000000ff2c00720b */ /* 0x000fe40003fce000 */
[----:B------:R-:W-:Y:S01]  /*1bd0*/  SEL R51, R51, RZ, P2 ;  /* 0x000000ff33337207 */ /* 0x000fe20001000000 */
[----:B------:R-:W-:Y:S01]  /*1be0*/  FFMA R8, R49, R54, R50 ;  /* 0x0000003631087223 */ /* 0x000fe20000000032 */
[----:B------:R-:W-:Y:S02]  /*1bf0*/  SEL R62, R62, RZ, P3 ;  /* 0x000000ff3e3e7207 */ /* 0x000fe40001800000 */
[----:B------:R-:W-:Y:S02]  /*1c00*/  SEL R65, R60, RZ, P3 ;  /* 0x000000ff3c417207 */ /* 0x000fe40001800000 */
[----:B------:R-:W-:-:S02]  /*1c10*/  SEL R59, R59, RZ, P3 ;  /* 0x000000ff3b3b7207 */ /* 0x000fc40001800000 */
[----:B------:R-:W-:Y:S02]  /*1c20*/  FSETP.GEU.AND P2, PT, R9, RZ, PT ;  /* 0x000000ff0900720b */ /* 0x000fe40003f4e000 */
[----:B------:R-:W-:Y:S01]  /*1c30*/  FSEL R44, R44, RZ, P6 ;  /* 0x000000ff2c2c7208 */ /* 0x000fe20003000000 */
[----:B------:R-:W-:Y:S01]  /*1c40*/  FMUL R36, R36, R67 ;  /* 0x0000004324247220 */ /* 0x000fe20000400000 */
[----:B------:R-:W-:Y:S01]  /*1c50*/  SEL R61, R61, RZ, P3 ;  /* 0x000000ff3d3d7207 */ /* 0x000fe20001800000 */
[----:B------:R-:W-:Y:S01]  /*1c60*/  FMUL R48, R48, R69 ;  /* 0x0000004530307220 */ /* 0x000fe20000400000 */
[----:B------:R-:W-:Y:S01]  /*1c70*/  SEL R60, R11, RZ, P3 ;  /* 0x000000ff0b3c7207 */ /* 0x000fe20001800000 */
[----:B------:R-:W-:Y:S01]  /*1c80*/  FMUL R73, R56, R73 ;  /* 0x0000004938497220 */ /* 0x000fe20000400000 */
[----:B------:R-:W-:Y:S02]  /*1c90*/  FSETP.GEU.AND P4, PT, R21, RZ, PT ;  /* 0x000000ff1500720b */ /* 0x000fe40003f8e000 */
[----:B------:R-:W-:Y:S01]  /*1ca0*/  FSETP.GEU.AND P6, PT, R20, RZ, PT ;  /* 0x000000ff1400720b */ /* 0x000fe20003fce000 */
[----:B------:R-:W-:Y:S01]  /*1cb0*/  FFMA R11, R62, R35, R59 ;  /* 0x000000233e0b7223 */ /* 0x000fe2000000003b */
[----:B------:R-:W-:Y:S01]  /*1cc0*/  @P1 FSEL R44, R9, RZ, P2 ;  /* 0x000000ff092c1208 */ /* 0x000fe20001000000 */
[----:B------:R-:W-:Y:S01]  /*1cd0*/  FFMA R36, R61, R36, R60 ;  /* 0x000000243d247223 */ /* 0x000fe2000000003c */
[----:B------:R-:W-:Y:S01]  /*1ce0*/  FSEL R45, R21, RZ, P4 ;  /* 0x000000ff152d7208 */ /* 0x000fe20002000000 */
[----:B------:R-:W-:Y:S01]  /*1cf0*/  FFMA R35, R65, R48, R64 ;  /* 0x0000003041237223 */ /* 0x000fe20000000040 */
[----:B------:R-:W-:Y:S01]  /*1d00*/  FFMA R0, R51, R73, R0 ;  /* 0x0000004933007223 */ /* 0x000fe20000000000 */
[----:B------:R-:W-:-:S02]  /*1d10*/  FSETP.GEU.AND P3, PT, R8, RZ, PT ;  /* 0x000000ff0800720b */ /* 0x000fc40003f6e000 */
[----:B------:R-:W-:Y:S02]  /*1d20*/  FSETP.GEU.AND P4, PT, R2, RZ, PT ;  /* 0x000000ff0200720b */ /* 0x000fe40003f8e000 */
[----:B------:R-:W-:Y:S02]  /*1d30*/  @P1 FSEL R45, R8, RZ, P3 ;  /* 0x000000ff082d1208 */ /* 0x000fe40001800000 */
[----:B------:R-:W-:Y:S01]  /*1d40*/  FSETP.GEU.AND P3, PT, R36, RZ, PT ;  /* 0x000000ff2400720b */ /* 0x000fe20003f6e000 */
[----:B0-----:R-:W-:Y:S01]  /*1d50*/  IMAD.WIDE R12, R39, 0x4, R12 ;  /* 0x00000004270c7825 */ /* 0x001fe200078e020c */
[----:B--2---:R-:W-:Y:S02]  /*1d60*/  SEL R24, R24, RZ, !P0 ;  /* 0x000000ff18187207 */ /* 0x004fe40004000000 */
[----:B------:R-:W-:-:S03]  /*1d70*/  SEL R27, R27, RZ, !P0 ;  /* 0x000000ff1b1b7207 */ /* 0x000fc60004000000 */
[----:B------:R-:W-:Y:S01]  /*1d80*/  FADD R10, R24, -R17 ;  /* 0x80000011180a7221 */ /* 0x000fe20000000000 */
[----:B------:R-:W-:Y:S02]  /*1d90*/  SEL R26, R26, RZ, !P0 ;  /* 0x000000ff1a1a7207 */ /* 0x000fe40004000000 */
[----:B------:R-:W-:Y:S01]  /*1da0*/  SEL R25, R25, RZ, !P0 ;  /* 0x000000ff19197207 */ /* 0x000fe20004000000 */
[----:B------:R-:W-:Y:S01]  /*1db0*/  FMUL R10, R33, R10 ;  /* 0x0000000a210a7220 */ /* 0x000fe20000400000 */
[----:B------:R-:W-:Y:S01]  /*1dc0*/  FADD R4, R27, -R4 ;  /* 0x800000041b047221 */ /* 0x000fe20000000000 */
[----:B------:R-:W-:Y:S02]  /*1dd0*/  FADD R5, R26, -R23 ;  /* 0x800000171a057221 */ /* 0x000fe40000000000 */
[----:B------:R-:W-:Y:S01]  /*1de0*/  FFMA R10, R19, R10, R18 ;  /* 0x0000000a130a7223 */ /* 0x000fe20000000012 */
[----:B------:R-:W-:Y:S01]  /*1df0*/  FADD R17, R25, -R34 ;  /* 0x8000002219117221 */ /* 0x000fe20000000000 */
[----:B------:R-:W-:Y:S01]  /*1e00*/  SEL R23, R16, RZ, !P0 ;  /* 0x000000ff10177207 */ /* 0x000fe20004000000 */
[----:B------:R-:W-:Y:S01]  /*1e10*/  FMUL R4, R31, R4 ;  /* 0x000000041f047220 */ /* 0x000fe20000400000 */
[----:B------:R-:W-:-:S02]  /*1e20*/  SEL R16, R15, RZ, !P0 ;  /* 0x000000ff0f107207 */ /* 0x000fc40004000000 */
[----:B------:R-:W-:Y:S01]  /*1e30*/  SEL R15, R3, RZ, !P0 ;  /* 0x000000ff030f7207 */ /* 0x000fe20004000000 */
[----:B------:R-:W-:Y:S01]  /*1e40*/  FMUL R17, R30, R17 ;  /* 0x000000111e117220 */ /* 0x000fe20000400000 */
[----:B------:R-:W-:Y:S02]  /*1e50*/  SEL R3, R6, RZ, !P0 ;  /* 0x000000ff06037207 */ /* 0x000fe40004000000 */
[----:B------:R-:W-:Y:S01]  /*1e60*/  FSETP.GEU.AND P5, PT, R10, RZ, PT ;  /* 0x000000ff0a00720b */ /* 0x000fe20003fae000 */
[----:B------:R-:W-:Y:S01]  /*1e70*/  FMUL R5, R32, R5 ;  /* 0x0000000520057220 */ /* 0x000fe20000400000 */
[----:B------:R-:W-:Y:S01]  /*1e80*/  FFMA R4, R23, R4, R16 ;  /* 0x0000000417047223 */ /* 0x000fe20000000010 */
[----:B------:R-:W-:Y:S01]  /*1e90*/  FFMA R17, R28, R17, R3 ;  /* 0x000000111c117223 */ /* 0x000fe20000000003 */
[----:B------:R-:W-:Y:S01]  /*1ea0*/  FSEL R16, R10, RZ, P5 ;  /* 0x000000ff0a107208 */ /* 0x000fe20002800000 */
[----:B------:R-:W-:Y:S01]  /*1eb0*/  FFMA R5, R14, R5, R15 ;  /* 0x000000050e057223 */ /* 0x000fe2000000000f */
[----:B------:R-:W-:-:S02]  /*1ec0*/  FSETP.GEU.AND P5, PT, R22, RZ, PT ;  /* 0x000000ff1600720b */ /* 0x000fc40003fae000 */
[----:B------:R-:W-:Y:S02]  /*1ed0*/  FSETP.GEU.AND P2, PT, R17, RZ, PT ;  /* 0x000000ff1100720b */ /* 0x000fe40003f4e000 */
[----:B------:R-:W-:Y:S02]  /*1ee0*/  FSEL R46, R22, RZ, P5 ;  /* 0x000000ff162e7208 */ /* 0x000fe40002800000 */
[----:B------:R-:W-:Y:S02]  /*1ef0*/  @P1 FSEL R46, R20, RZ, P6 ;  /* 0x000000ff142e1208 */ /* 0x000fe40003000000 */
[----:B------:R-:W-:Y:S02]  /*1f00*/  FSETP.GEU.AND P6, PT, R5, RZ, PT ;  /* 0x000000ff0500720b */ /* 0x000fe40003fce000 */
[----:B------:R-:W-:Y:S02]  /*1f10*/  FSETP.GEU.AND P5, PT, R4, RZ, PT ;  /* 0x000000ff0400720b */ /* 0x000fe40003fae000 */
[----:B------:R-:W-:-:S02]  /*1f20*/  FSEL R17, R17, RZ, P2 ;  /* 0x000000ff11117208 */ /* 0x000fc40001000000 */
[----:B------:R-:W-:Y:S02]  /*1f30*/  @P0 FSEL R16, R2, RZ, P4 ;  /* 0x000000ff02100208 */ /* 0x000fe40002000000 */
[----:B------:R-:W-:Y:S02]  /*1f40*/  FSEL R18, R5, RZ, P6 ;  /* 0x000000ff05127208 */ /* 0x000fe40003000000 */
[----:B------:R-:W-:Y:S02]  /*1f50*/  FSETP.GEU.AND P2, PT, R7, RZ, PT ;  /* 0x000000ff0700720b */ /* 0x000fe40003f4e000 */
[----:B------:R-:W-:Y:S02]  /*1f60*/  FSEL R19, R4, RZ, P5 ;  /* 0x000000ff04137208 */ /* 0x000fe40002800000 */
[----:B------:R-:W-:Y:S02]  /*1f70*/  FSETP.GEU.AND P4, PT, R11, RZ, PT ;  /* 0x000000ff0b00720b */ /* 0x000fe40003f8e000 */
[----:B------:R-:W-:-:S02]  /*1f80*/  FSETP.GEU.AND P6, PT, R35, RZ, PT ;  /* 0x000000ff2300720b */ /* 0x000fc40003fce000 */
[----:B------:R-:W-:Y:S02]  /*1f90*/  FSETP.GEU.AND P5, PT, R0, RZ, PT ;  /* 0x000000ff0000720b */ /* 0x000fe40003fae000 */
[----:B------:R-:W-:Y:S02]  /*1fa0*/  FSEL R47, R7, RZ, P2 ;  /* 0x000000ff072f7208 */ /* 0x000fe40001000000 */
[----:B------:R-:W-:Y:S02]  /*1fb0*/  @P0 FSEL R17, R11, RZ, P4 ;  /* 0x000000ff0b110208 */ /* 0x000fe40002000000 */
[----:B------:R-:W-:Y:S02]  /*1fc0*/  @P0 FSEL R18, R36, RZ, P3 ;  /* 0x000000ff24120208 */ /* 0x000fe40001800000 */
[----:B------:R-:W-:Y:S02]  /*1fd0*/  @P0 FSEL R19, R35, RZ, P6 ;  /* 0x000000ff23130208 */ /* 0x000fe40003000000 */
[----:B------:R-:W-:-:S03]  /*1fe0*/  @P1 FSEL R47, R0, RZ, P5 ;  /* 0x000000ff002f1208 */ /* 0x000fc60002800000 */
[----:B------:R-:W-:Y:S04]  /*1ff0*/  STG.E.128 desc[UR4][R12.64], R16 ;  /* 0x000000100c007986 */ /* 0x000fe8000c101d04 */
[----:B------:R-:W-:Y:S01]  /*2000*/  STG.E.128 desc[UR4][R12.64+0x800], R44 ;  /* 0x0008002c0c007986 */ /* 0x000fe2000c101d04 */
[----:B------:R-:W-:Y:S05]  /*2010*/  EXIT ;  /* 0x000000000000794d */ /* 0x000fea0003800000 */
.L_x_0:
[----:B------:R-:W-:-:S00]  /*2020*/  BRA `(.L_x_0) ;  /* 0xfffffffc00fc7947 */ /* 0x000fc0000383ffff */
[----:B------:R-:W-:-:S00]  /*2030*/  NOP ;  /* 0x0000000000007918 */ /* 0x000fc00000000000 */
        /* <DEDUP_REMOVED lines=12> */
.L_x_1:


//--------------------- .nv.global.init           --------------------------
	.section	.nv.global.init,"aw",@progbits
.nv.global.init:
	.type		_$_str,@object
	.size		_$_str,(_$_str_$_2 - _$_str)
_$_str:
        /*0000*/ 	.byte	0x5f, 0x5f, 0x43, 0x55, 0x44, 0x41, 0x5f, 0x46, 0x54, 0x5a, 0x00
	.type		_$_str_$_2,@object
	.size		_$_str_$_2,(.L_1 - _$_str_$_2)
_$_str_$_2:
        /*000b*/ 	.byte	0x5f, 0x5f, 0x43, 0x55, 0x44, 0x41, 0x5f, 0x50, 0x52, 0x45, 0x43, 0x5f, 0x53, 0x51, 0x52, 0x54
        /*001b*/ 	.byte	0x00
.L_1:


//--------------------- .nv.constant0.triton_poi_fused_cat_6 --------------------------
	.section	.nv.constant0.triton_poi_fused_cat_6,"a",@progbits
	.sectionflags	@""
	.align	4
.nv.constant0.triton_poi_fused_cat_6:
	.zero		620
